//
// Generated by NVIDIA NVVM Compiler
//
// Compiler Build ID: CL-36424714
// Cuda compilation tools, release 13.0, V13.0.88
// Based on NVVM 20.0.0
//

.version 9.0
.target sm_100
.address_size 64

	// .globl	_Z14MatrixMulCuda2PfS_S_iiii
// _ZZ14MatrixMulCuda2PfS_S_iiiiE4d_AS has been demoted
// _ZZ14MatrixMulCuda2PfS_S_iiiiE4d_BS has been demoted
// _ZZ14MatrixMulCuda1PfS_S_iiiiE4ds_M has been demoted
// _ZZ14MatrixMulCuda1PfS_S_iiiiE4ds_N has been demoted

.visible .entry _Z14MatrixMulCuda2PfS_S_iiii(
	.param .u64 .ptr .align 1 _Z14MatrixMulCuda2PfS_S_iiii_param_0,
	.param .u64 .ptr .align 1 _Z14MatrixMulCuda2PfS_S_iiii_param_1,
	.param .u64 .ptr .align 1 _Z14MatrixMulCuda2PfS_S_iiii_param_2,
	.param .u32 _Z14MatrixMulCuda2PfS_S_iiii_param_3,
	.param .u32 _Z14MatrixMulCuda2PfS_S_iiii_param_4,
	.param .u32 _Z14MatrixMulCuda2PfS_S_iiii_param_5,
	.param .u32 _Z14MatrixMulCuda2PfS_S_iiii_param_6
)
{
	.reg .pred 	%p<16>;
	.reg .b32 	%r<75>;
	.reg .b32 	%f<121>;
	.reg .b64 	%rd<13>;
	// demoted variable
	.shared .align 4 .b8 _ZZ14MatrixMulCuda2PfS_S_iiiiE4d_AS[4096];
	// demoted variable
	.shared .align 4 .b8 _ZZ14MatrixMulCuda2PfS_S_iiiiE4d_BS[4096];
	ld.param.u64 	%rd3, [_Z14MatrixMulCuda2PfS_S_iiii_param_0];
	ld.param.u64 	%rd4, [_Z14MatrixMulCuda2PfS_S_iiii_param_1];
	ld.param.u64 	%rd5, [_Z14MatrixMulCuda2PfS_S_iiii_param_2];
	ld.param.u32 	%r36, [_Z14MatrixMulCuda2PfS_S_iiii_param_3];
	ld.param.u32 	%r33, [_Z14MatrixMulCuda2PfS_S_iiii_param_4];
	ld.param.u32 	%r34, [_Z14MatrixMulCuda2PfS_S_iiii_param_5];
	ld.param.u32 	%r35, [_Z14MatrixMulCuda2PfS_S_iiii_param_6];
	mov.u32 	%r1, %tid.y;
	mov.u32 	%r2, %tid.x;
	mov.u32 	%r37, %ntid.x;
	mov.u32 	%r38, %ctaid.x;
	mad.lo.s32 	%r3, %r37, %r38, %r2;
	mov.u32 	%r39, %ntid.y;
	mov.u32 	%r40, %ctaid.y;
	mad.lo.s32 	%r4, %r39, %r40, %r1;
	max.s32 	%r41, %r36, %r33;
	max.s32 	%r42, %r41, %r34;
	add.s32 	%r43, %r35, %r42;
	add.s32 	%r44, %r43, -1;
	div.s32 	%r5, %r44, %r35;
	setp.gt.s32 	%p1, %r4, %r34;
	setp.gt.s32 	%p2, %r3, %r36;
	or.pred  	%p3, %p2, %p1;
	@%p3 bra 	$L__BB0_19;
	setp.lt.s32 	%p4, %r5, 1;
	mov.f32 	%f119, 0f00000000;
	@%p4 bra 	$L__BB0_18;
	mad.lo.s32 	%r6, %r33, %r4, %r2;
	shl.b32 	%r46, %r1, 7;
	mov.u32 	%r47, _ZZ14MatrixMulCuda2PfS_S_iiiiE4d_AS;
	add.s32 	%r7, %r47, %r46;
	shl.b32 	%r48, %r2, 2;
	add.s32 	%r8, %r7, %r48;
	mov.u32 	%r49, _ZZ14MatrixMulCuda2PfS_S_iiiiE4d_BS;
	add.s32 	%r10, %r49, %r48;
	add.s32 	%r9, %r10, %r46;
	and.b32  	%r11, %r35, 15;
	and.b32  	%r12, %r35, 7;
	and.b32  	%r13, %r35, 2147483632;
	and.b32  	%r14, %r35, 3;
	neg.s32 	%r15, %r13;
	add.s32 	%r16, %r7, 32;
	add.s32 	%r17, %r10, 1024;
	cvta.to.global.u64 	%rd1, %rd4;
	cvta.to.global.u64 	%rd2, %rd5;
	mov.f32 	%f119, 0f00000000;
	mov.b32 	%r68, 0;
$L__BB0_3:
	setp.lt.s32 	%p5, %r35, 1;
	mul.lo.s32 	%r50, %r68, %r35;
	add.s32 	%r51, %r6, %r50;
	mul.wide.s32 	%rd6, %r51, 4;
	add.s64 	%rd7, %rd1, %rd6;
	ld.global.f32 	%f19, [%rd7];
	st.shared.f32 	[%r8], %f19;
	add.s32 	%r52, %r50, %r1;
	mad.lo.s32 	%r53, %r52, %r34, %r3;
	mul.wide.s32 	%rd8, %r53, 4;
	add.s64 	%rd9, %rd2, %rd8;
	ld.global.f32 	%f20, [%rd9];
	st.shared.f32 	[%r9], %f20;
	bar.sync 	0;
	@%p5 bra 	$L__BB0_17;
	setp.lt.u32 	%p6, %r35, 16;
	mov.b32 	%r73, 0;
	@%p6 bra 	$L__BB0_7;
	mov.u32 	%r69, %r17;
	mov.u32 	%r70, %r16;
	mov.u32 	%r71, %r15;
$L__BB0_6:
	.pragma "nounroll";
	ld.shared.f32 	%f22, [%r70+-32];
	ld.shared.f32 	%f23, [%r69+-1024];
	fma.rn.f32 	%f24, %f22, %f23, %f119;
	ld.shared.f32 	%f25, [%r70+-28];
	ld.shared.f32 	%f26, [%r69+-896];
	fma.rn.f32 	%f27, %f25, %f26, %f24;
	ld.shared.f32 	%f28, [%r70+-24];
	ld.shared.f32 	%f29, [%r69+-768];
	fma.rn.f32 	%f30, %f28, %f29, %f27;
	ld.shared.f32 	%f31, [%r70+-20];
	ld.shared.f32 	%f32, [%r69+-640];
	fma.rn.f32 	%f33, %f31, %f32, %f30;
	ld.shared.f32 	%f34, [%r70+-16];
	ld.shared.f32 	%f35, [%r69+-512];
	fma.rn.f32 	%f36, %f34, %f35, %f33;
	ld.shared.f32 	%f37, [%r70+-12];
	ld.shared.f32 	%f38, [%r69+-384];
	fma.rn.f32 	%f39, %f37, %f38, %f36;
	ld.shared.f32 	%f40, [%r70+-8];
	ld.shared.f32 	%f41, [%r69+-256];
	fma.rn.f32 	%f42, %f40, %f41, %f39;
	ld.shared.f32 	%f43, [%r70+-4];
	ld.shared.f32 	%f44, [%r69+-128];
	fma.rn.f32 	%f45, %f43, %f44, %f42;
	ld.shared.f32 	%f46, [%r70];
	ld.shared.f32 	%f47, [%r69];
	fma.rn.f32 	%f48, %f46, %f47, %f45;
	ld.shared.f32 	%f49, [%r70+4];
	ld.shared.f32 	%f50, [%r69+128];
	fma.rn.f32 	%f51, %f49, %f50, %f48;
	ld.shared.f32 	%f52, [%r70+8];
	ld.shared.f32 	%f53, [%r69+256];
	fma.rn.f32 	%f54, %f52, %f53, %f51;
	ld.shared.f32 	%f55, [%r70+12];
	ld.shared.f32 	%f56, [%r69+384];
	fma.rn.f32 	%f57, %f55, %f56, %f54;
	ld.shared.f32 	%f58, [%r70+16];
	ld.shared.f32 	%f59, [%r69+512];
	fma.rn.f32 	%f60, %f58, %f59, %f57;
	ld.shared.f32 	%f61, [%r70+20];
	ld.shared.f32 	%f62, [%r69+640];
	fma.rn.f32 	%f63, %f61, %f62, %f60;
	ld.shared.f32 	%f64, [%r70+24];
	ld.shared.f32 	%f65, [%r69+768];
	fma.rn.f32 	%f66, %f64, %f65, %f63;
	ld.shared.f32 	%f67, [%r70+28];
	ld.shared.f32 	%f68, [%r69+896];
	fma.rn.f32 	%f119, %f67, %f68, %f66;
	add.s32 	%r71, %r71, 16;
	add.s32 	%r70, %r70, 64;
	add.s32 	%r69, %r69, 2048;
	setp.ne.s32 	%p7, %r71, 0;
	mov.u32 	%r73, %r13;
	@%p7 bra 	$L__BB0_6;
$L__BB0_7:
	setp.eq.s32 	%p8, %r11, 0;
	@%p8 bra 	$L__BB0_17;
	add.s32 	%r55, %r11, -1;
	setp.lt.u32 	%p9, %r55, 7;
	@%p9 bra 	$L__BB0_10;
	shl.b32 	%r56, %r73, 2;
	add.s32 	%r57, %r7, %r56;
	ld.shared.f32 	%f70, [%r57];
	shl.b32 	%r58, %r73, 7;
	add.s32 	%r59, %r10, %r58;
	ld.shared.f32 	%f71, [%r59];
	fma.rn.f32 	%f72, %f70, %f71, %f119;
	ld.shared.f32 	%f73, [%r57+4];
	ld.shared.f32 	%f74, [%r59+128];
	fma.rn.f32 	%f75, %f73, %f74, %f72;
	ld.shared.f32 	%f76, [%r57+8];
	ld.shared.f32 	%f77, [%r59+256];
	fma.rn.f32 	%f78, %f76, %f77, %f75;
	ld.shared.f32 	%f79, [%r57+12];
	ld.shared.f32 	%f80, [%r59+384];
	fma.rn.f32 	%f81, %f79, %f80, %f78;
	ld.shared.f32 	%f82, [%r57+16];
	ld.shared.f32 	%f83, [%r59+512];
	fma.rn.f32 	%f84, %f82, %f83, %f81;
	ld.shared.f32 	%f85, [%r57+20];
	ld.shared.f32 	%f86, [%r59+640];
	fma.rn.f32 	%f87, %f85, %f86, %f84;
	ld.shared.f32 	%f88, [%r57+24];
	ld.shared.f32 	%f89, [%r59+768];
	fma.rn.f32 	%f90, %f88, %f89, %f87;
	ld.shared.f32 	%f91, [%r57+28];
	ld.shared.f32 	%f92, [%r59+896];
	fma.rn.f32 	%f119, %f91, %f92, %f90;
	add.s32 	%r73, %r73, 8;
$L__BB0_10:
	setp.eq.s32 	%p10, %r12, 0;
	@%p10 bra 	$L__BB0_17;
	add.s32 	%r60, %r12, -1;
	setp.lt.u32 	%p11, %r60, 3;
	@%p11 bra 	$L__BB0_13;
	shl.b32 	%r61, %r73, 2;
	add.s32 	%r62, %r7, %r61;
	ld.shared.f32 	%f94, [%r62];
	shl.b32 	%r63, %r73, 7;
	add.s32 	%r64, %r10, %r63;
	ld.shared.f32 	%f95, [%r64];
	fma.rn.f32 	%f96, %f94, %f95, %f119;
	ld.shared.f32 	%f97, [%r62+4];
	ld.shared.f32 	%f98, [%r64+128];
	fma.rn.f32 	%f99, %f97, %f98, %f96;
	ld.shared.f32 	%f100, [%r62+8];
	ld.shared.f32 	%f101, [%r64+256];
	fma.rn.f32 	%f102, %f100, %f101, %f99;
	ld.shared.f32 	%f103, [%r62+12];
	ld.shared.f32 	%f104, [%r64+384];
	fma.rn.f32 	%f119, %f103, %f104, %f102;
	add.s32 	%r73, %r73, 4;
$L__BB0_13:
	setp.eq.s32 	%p12, %r14, 0;
	@%p12 bra 	$L__BB0_17;
	setp.eq.s32 	%p13, %r14, 1;
	shl.b32 	%r65, %r73, 2;
	add.s32 	%r30, %r7, %r65;
	ld.shared.f32 	%f105, [%r30];
	shl.b32 	%r66, %r73, 7;
	add.s32 	%r31, %r10, %r66;
	ld.shared.f32 	%f106, [%r31];
	fma.rn.f32 	%f119, %f105, %f106, %f119;
	@%p13 bra 	$L__BB0_17;
	setp.eq.s32 	%p14, %r14, 2;
	ld.shared.f32 	%f107, [%r30+4];
	ld.shared.f32 	%f108, [%r31+128];
	fma.rn.f32 	%f119, %f107, %f108, %f119;
	@%p14 bra 	$L__BB0_17;
	ld.shared.f32 	%f109, [%r30+8];
	ld.shared.f32 	%f110, [%r31+256];
	fma.rn.f32 	%f119, %f109, %f110, %f119;
$L__BB0_17:
	bar.sync 	0;
	add.s32 	%r68, %r68, 1;
	setp.ne.s32 	%p15, %r68, %r5;
	@%p15 bra 	$L__BB0_3;
$L__BB0_18:
	mad.lo.s32 	%r67, %r34, %r4, %r3;
	cvta.to.global.u64 	%rd10, %rd3;
	mul.wide.s32 	%rd11, %r67, 4;
	add.s64 	%rd12, %rd10, %rd11;
	st.global.f32 	[%rd12], %f119;
$L__BB0_19:
	ret;

}
	// .globl	_Z14MatrixMulCuda1PfS_S_iiii
.visible .entry _Z14MatrixMulCuda1PfS_S_iiii(
	.param .u64 .ptr .align 1 _Z14MatrixMulCuda1PfS_S_iiii_param_0,
	.param .u64 .ptr .align 1 _Z14MatrixMulCuda1PfS_S_iiii_param_1,
	.param .u64 .ptr .align 1 _Z14MatrixMulCuda1PfS_S_iiii_param_2,
	.param .u32 _Z14MatrixMulCuda1PfS_S_iiii_param_3,
	.param .u32 _Z14MatrixMulCuda1PfS_S_iiii_param_4,
	.param .u32 _Z14MatrixMulCuda1PfS_S_iiii_param_5,
	.param .u32 _Z14MatrixMulCuda1PfS_S_iiii_param_6
)
{
	.reg .pred 	%p<13>;
	.reg .b32 	%r<75>;
	.reg .b32 	%f<118>;
	.reg .b64 	%rd<13>;
	// demoted variable
	.shared .align 4 .b8 _ZZ14MatrixMulCuda1PfS_S_iiiiE4ds_M[4096];
	// demoted variable
	.shared .align 4 .b8 _ZZ14MatrixMulCuda1PfS_S_iiiiE4ds_N[4096];
	ld.param.u64 	%rd4, [_Z14MatrixMulCuda1PfS_S_iiii_param_0];
	ld.param.u64 	%rd5, [_Z14MatrixMulCuda1PfS_S_iiii_param_1];
	ld.param.u64 	%rd6, [_Z14MatrixMulCuda1PfS_S_iiii_param_2];
	ld.param.u32 	%r36, [_Z14MatrixMulCuda1PfS_S_iiii_param_3];
	ld.param.u32 	%r33, [_Z14MatrixMulCuda1PfS_S_iiii_param_4];
	ld.param.u32 	%r34, [_Z14MatrixMulCuda1PfS_S_iiii_param_5];
	ld.param.u32 	%r35, [_Z14MatrixMulCuda1PfS_S_iiii_param_6];
	mov.u32 	%r37, %ctaid.x;
	mov.u32 	%r1, %tid.x;
	mov.u32 	%r2, %tid.y;
	mov.u32 	%r38, %ntid.x;
	mad.lo.s32 	%r3, %r37, %r38, %r1;
	max.s32 	%r39, %r36, %r33;
	max.s32 	%r40, %r39, %r34;
	add.s32 	%r41, %r35, %r40;
	add.s32 	%r42, %r41, -1;
	div.s32 	%r4, %r42, %r35;
	setp.lt.s32 	%p1, %r4, 1;
	@%p1 bra 	$L__BB1_17;
	mov.u32 	%r44, %ntid.y;
	mov.u32 	%r45, %ctaid.y;
	mad.lo.s32 	%r46, %r45, %r44, %r2;
	cvta.to.global.u64 	%rd7, %rd4;
	mad.lo.s32 	%r5, %r33, %r46, %r1;
	shl.b32 	%r47, %r2, 7;
	mov.u32 	%r48, _ZZ14MatrixMulCuda1PfS_S_iiiiE4ds_M;
	add.s32 	%r6, %r48, %r47;
	shl.b32 	%r49, %r1, 2;
	add.s32 	%r7, %r6, %r49;
	mov.u32 	%r50, _ZZ14MatrixMulCuda1PfS_S_iiiiE4ds_N;
	add.s32 	%r9, %r50, %r49;
	add.s32 	%r8, %r9, %r47;
	mad.lo.s32 	%r51, %r34, %r46, %r3;
	mul.wide.s32 	%rd8, %r51, 4;
	add.s64 	%rd1, %rd7, %rd8;
	and.b32  	%r10, %r35, 15;
	and.b32  	%r11, %r35, 7;
	add.s32 	%r12, %r11, -1;
	and.b32  	%r13, %r35, 2147483632;
	and.b32  	%r14, %r35, 3;
	neg.s32 	%r15, %r13;
	add.s32 	%r16, %r6, 32;
	add.s32 	%r17, %r9, 1024;
	cvta.to.global.u64 	%rd2, %rd5;
	cvta.to.global.u64 	%rd3, %rd6;
	mov.f32 	%f117, 0f00000000;
	mov.b32 	%r68, 0;
$L__BB1_2:
	setp.lt.s32 	%p2, %r35, 1;
	mul.lo.s32 	%r52, %r68, %r35;
	add.s32 	%r53, %r5, %r52;
	mul.wide.s32 	%rd9, %r53, 4;
	add.s64 	%rd10, %rd2, %rd9;
	ld.global.f32 	%f17, [%rd10];
	st.shared.f32 	[%r7], %f17;
	add.s32 	%r54, %r52, %r2;
	mad.lo.s32 	%r55, %r54, %r33, %r3;
	mul.wide.s32 	%rd11, %r55, 4;
	add.s64 	%rd12, %rd3, %rd11;
	ld.global.f32 	%f18, [%rd12];
	st.shared.f32 	[%r8], %f18;
	bar.sync 	0;
	@%p2 bra 	$L__BB1_16;
	setp.lt.u32 	%p3, %r35, 16;
	mov.b32 	%r73, 0;
	@%p3 bra 	$L__BB1_6;
	mov.u32 	%r69, %r17;
	mov.u32 	%r70, %r16;
	mov.u32 	%r71, %r15;
$L__BB1_5:
	.pragma "nounroll";
	ld.shared.f32 	%f20, [%r70+-32];
	ld.shared.f32 	%f21, [%r69+-1024];
	fma.rn.f32 	%f22, %f20, %f21, %f117;
	ld.shared.f32 	%f23, [%r70+-28];
	ld.shared.f32 	%f24, [%r69+-896];
	fma.rn.f32 	%f25, %f23, %f24, %f22;
	ld.shared.f32 	%f26, [%r70+-24];
	ld.shared.f32 	%f27, [%r69+-768];
	fma.rn.f32 	%f28, %f26, %f27, %f25;
	ld.shared.f32 	%f29, [%r70+-20];
	ld.shared.f32 	%f30, [%r69+-640];
	fma.rn.f32 	%f31, %f29, %f30, %f28;
	ld.shared.f32 	%f32, [%r70+-16];
	ld.shared.f32 	%f33, [%r69+-512];
	fma.rn.f32 	%f34, %f32, %f33, %f31;
	ld.shared.f32 	%f35, [%r70+-12];
	ld.shared.f32 	%f36, [%r69+-384];
	fma.rn.f32 	%f37, %f35, %f36, %f34;
	ld.shared.f32 	%f38, [%r70+-8];
	ld.shared.f32 	%f39, [%r69+-256];
	fma.rn.f32 	%f40, %f38, %f39, %f37;
	ld.shared.f32 	%f41, [%r70+-4];
	ld.shared.f32 	%f42, [%r69+-128];
	fma.rn.f32 	%f43, %f41, %f42, %f40;
	ld.shared.f32 	%f44, [%r70];
	ld.shared.f32 	%f45, [%r69];
	fma.rn.f32 	%f46, %f44, %f45, %f43;
	ld.shared.f32 	%f47, [%r70+4];
	ld.shared.f32 	%f48, [%r69+128];
	fma.rn.f32 	%f49, %f47, %f48, %f46;
	ld.shared.f32 	%f50, [%r70+8];
	ld.shared.f32 	%f51, [%r69+256];
	fma.rn.f32 	%f52, %f50, %f51, %f49;
	ld.shared.f32 	%f53, [%r70+12];
	ld.shared.f32 	%f54, [%r69+384];
	fma.rn.f32 	%f55, %f53, %f54, %f52;
	ld.shared.f32 	%f56, [%r70+16];
	ld.shared.f32 	%f57, [%r69+512];
	fma.rn.f32 	%f58, %f56, %f57, %f55;
	ld.shared.f32 	%f59, [%r70+20];
	ld.shared.f32 	%f60, [%r69+640];
	fma.rn.f32 	%f61, %f59, %f60, %f58;
	ld.shared.f32 	%f62, [%r70+24];
	ld.shared.f32 	%f63, [%r69+768];
	fma.rn.f32 	%f64, %f62, %f63, %f61;
	ld.shared.f32 	%f65, [%r70+28];
	ld.shared.f32 	%f66, [%r69+896];
	fma.rn.f32 	%f117, %f65, %f66, %f64;
	add.s32 	%r71, %r71, 16;
	add.s32 	%r70, %r70, 64;
	add.s32 	%r69, %r69, 2048;
	setp.ne.s32 	%p4, %r71, 0;
	mov.u32 	%r73, %r13;
	@%p4 bra 	$L__BB1_5;
$L__BB1_6:
	setp.eq.s32 	%p5, %r10, 0;
	@%p5 bra 	$L__BB1_16;
	add.s32 	%r57, %r10, -1;
	setp.lt.u32 	%p6, %r57, 7;
	@%p6 bra 	$L__BB1_9;
	shl.b32 	%r58, %r73, 2;
	add.s32 	%r59, %r6, %r58;
	ld.shared.f32 	%f68, [%r59];
	shl.b32 	%r60, %r73, 7;
	add.s32 	%r61, %r9, %r60;
	ld.shared.f32 	%f69, [%r61];
	fma.rn.f32 	%f70, %f68, %f69, %f117;
	ld.shared.f32 	%f71, [%r59+4];
	ld.shared.f32 	%f72, [%r61+128];
	fma.rn.f32 	%f73, %f71, %f72, %f70;
	ld.shared.f32 	%f74, [%r59+8];
	ld.shared.f32 	%f75, [%r61+256];
	fma.rn.f32 	%f76, %f74, %f75, %f73;
	ld.shared.f32 	%f77, [%r59+12];
	ld.shared.f32 	%f78, [%r61+384];
	fma.rn.f32 	%f79, %f77, %f78, %f76;
	ld.shared.f32 	%f80, [%r59+16];
	ld.shared.f32 	%f81, [%r61+512];
	fma.rn.f32 	%f82, %f80, %f81, %f79;
	ld.shared.f32 	%f83, [%r59+20];
	ld.shared.f32 	%f84, [%r61+640];
	fma.rn.f32 	%f85, %f83, %f84, %f82;
	ld.shared.f32 	%f86, [%r59+24];
	ld.shared.f32 	%f87, [%r61+768];
	fma.rn.f32 	%f88, %f86, %f87, %f85;
	ld.shared.f32 	%f89, [%r59+28];
	ld.shared.f32 	%f90, [%r61+896];
	fma.rn.f32 	%f117, %f89, %f90, %f88;
	add.s32 	%r73, %r73, 8;
$L__BB1_9:
	setp.eq.s32 	%p7, %r11, 0;
	@%p7 bra 	$L__BB1_16;
	setp.lt.u32 	%p8, %r12, 3;
	@%p8 bra 	$L__BB1_12;
	shl.b32 	%r62, %r73, 2;
	add.s32 	%r63, %r6, %r62;
	ld.shared.f32 	%f92, [%r63];
	shl.b32 	%r64, %r73, 7;
	add.s32 	%r65, %r9, %r64;
	ld.shared.f32 	%f93, [%r65];
	fma.rn.f32 	%f94, %f92, %f93, %f117;
	ld.shared.f32 	%f95, [%r63+4];
	ld.shared.f32 	%f96, [%r65+128];
	fma.rn.f32 	%f97, %f95, %f96, %f94;
	ld.shared.f32 	%f98, [%r63+8];
	ld.shared.f32 	%f99, [%r65+256];
	fma.rn.f32 	%f100, %f98, %f99, %f97;
	ld.shared.f32 	%f101, [%r63+12];
	ld.shared.f32 	%f102, [%r65+384];
	fma.rn.f32 	%f117, %f101, %f102, %f100;
	add.s32 	%r73, %r73, 4;
$L__BB1_12:
	setp.eq.s32 	%p9, %r14, 0;
	@%p9 bra 	$L__BB1_16;
	setp.eq.s32 	%p10, %r14, 1;
	shl.b32 	%r66, %r73, 2;
	add.s32 	%r30, %r6, %r66;
	ld.shared.f32 	%f103, [%r30];
	shl.b32 	%r67, %r73, 7;
	add.s32 	%r31, %r9, %r67;
	ld.shared.f32 	%f104, [%r31];
	fma.rn.f32 	%f117, %f103, %f104, %f117;
	@%p10 bra 	$L__BB1_16;
	setp.eq.s32 	%p11, %r14, 2;
	ld.shared.f32 	%f105, [%r30+4];
	ld.shared.f32 	%f106, [%r31+128];
	fma.rn.f32 	%f117, %f105, %f106, %f117;
	@%p11 bra 	$L__BB1_16;
	ld.shared.f32 	%f107, [%r30+8];
	ld.shared.f32 	%f108, [%r31+256];
	fma.rn.f32 	%f117, %f107, %f108, %f117;
$L__BB1_16:
	bar.sync 	0;
	st.global.f32 	[%rd1], %f117;
	add.s32 	%r68, %r68, 1;
	setp.ne.s32 	%p12, %r68, %r4;
	@%p12 bra 	$L__BB1_2;
$L__BB1_17:
	ret;

}


// ===== COMPILED SASS (sm_100) =====

	.target	sm_100

	.elftype	@"ET_EXEC"


//--------------------- .note.nv.tkinfo           --------------------------
	.section	.note.nv.tkinfo,"",@"SHT_NOTE"
	.sectionflags	@"SHF_NOTE_NV_TKINFO"
	.tkinfo
        /*0018*/ 	.word	0x00000002
        /*0030*/ 	.string	""
        /*0030*/ 	.string	"ptxas"
        /*0030*/ 	.string	"Cuda compilation tools, release 13.0, V13.0.88"
        /*0030*/ 	.string	"Build cuda_13.0.r13.0/compiler.36424714_0"
        /*0030*/ 	.string	"-arch sm_100 -m 64 "



//--------------------- .note.nv.cuinfo           --------------------------
	.section	.note.nv.cuinfo,"",@"SHT_NOTE"
	.sectionflags	@"SHF_NOTE_NV_CUINFO"
        /*0018*/ 	.short	0x0002
        /*001a*/ 	.short	0x0064
        /*001c*/ 	.short	0x0082
	.zero		2


//--------------------- .nv.info                  --------------------------
	.section	.nv.info,"",@"SHT_CUDA_INFO"
	.align	4


	//----- nvinfo : EIATTR_REGCOUNT
	.align		4
        /*0000*/ 	.byte	0x04, 0x2f
        /*0002*/ 	.short	(.L_1 - .L_0)
	.align		4
.L_0:
        /*0004*/ 	.word	index@(_Z14MatrixMulCuda2PfS_S_iiii)
        /*0008*/ 	.word	0x00000020


	//----- nvinfo : EIATTR_FRAME_SIZE
	.align		4
.L_1:
        /*000c*/ 	.byte	0x04, 0x11
        /*000e*/ 	.short	(.L_3 - .L_2)
	.align		4
.L_2:
        /*0010*/ 	.word	index@(_Z14MatrixMulCuda2PfS_S_iiii)
        /*0014*/ 	.word	0x00000000


	//----- nvinfo : EIATTR_REGCOUNT
	.align		4
.L_3:
        /*0018*/ 	.byte	0x04, 0x2f
        /*001a*/ 	.short	(.L_5 - .L_4)
	.align		4
.L_4:
        /*001c*/ 	.word	index@(_Z14MatrixMulCuda1PfS_S_iiii)
        /*0020*/ 	.word	0x00000020


	//----- nvinfo : EIATTR_FRAME_SIZE
	.align		4
.L_5:
        /*0024*/ 	.byte	0x04, 0x11
        /*0026*/ 	.short	(.L_7 - .L_6)
	.align		4
.L_6:
        /*0028*/ 	.word	index@(_Z14MatrixMulCuda1PfS_S_iiii)
        /*002c*/ 	.word	0x00000000


	//----- nvinfo : EIATTR_MIN_STACK_SIZE
	.align		4
.L_7:
        /*0030*/ 	.byte	0x04, 0x12
        /*0032*/ 	.short	(.L_9 - .L_8)
	.align		4
.L_8:
        /*0034*/ 	.word	index@(_Z14MatrixMulCuda1PfS_S_iiii)
        /*0038*/ 	.word	0x00000000


	//----- nvinfo : EIATTR_MIN_STACK_SIZE
	.align		4
.L_9:
        /*003c*/ 	.byte	0x04, 0x12
        /*003e*/ 	.short	(.L_11 - .L_10)
	.align		4
.L_10:
        /*0040*/ 	.word	index@(_Z14MatrixMulCuda2PfS_S_iiii)
        /*0044*/ 	.word	0x00000000
.L_11:


//--------------------- .nv.compat                --------------------------
	.section	.nv.compat,"",@"SHT_CUDA_COMPAT_INFO"
	.align	4
        /*0000*/ 	.byte	0x02, 0x09, 0x00, 0x00, 0x02, 0x02, 0x01, 0x00, 0x02, 0x05, 0x05, 0x00, 0x03, 0x07, 0x01, 0x01
        /*0010*/ 	.byte	0x02, 0x03, 0x00, 0x00, 0x02, 0x06, 0x01, 0x00, 0x04, 0x0b, 0x08, 0x00, 0x09, 0x00, 0x00, 0x00
        /*0020*/ 	.byte	0x00, 0x00, 0x00, 0x00


//--------------------- .nv.info._Z14MatrixMulCuda1PfS_S_iiii --------------------------
	.section	.nv.info._Z14MatrixMulCuda1PfS_S_iiii,"",@"SHT_CUDA_INFO"
	.sectionflags	@""
	.align	4


	//----- nvinfo : EIATTR_CUDA_API_VERSION
	.align		4
        /*0000*/ 	.byte	0x04, 0x37
        /*0002*/ 	.short	(.L_13 - .L_12)
.L_12:
        /*0004*/ 	.word	0x00000082


	//----- nvinfo : EIATTR_KPARAM_INFO
	.align		4
.L_13:
        /*0008*/ 	.byte	0x04, 0x17
        /*000a*/ 	.short	(.L_15 - .L_14)
.L_14:
        /*000c*/ 	.word	0x00000000
        /*0010*/ 	.short	0x0006
        /*0012*/ 	.short	0x0024
        /*0014*/ 	.byte	0x00, 0xf0, 0x11, 0x00


	//----- nvinfo : EIATTR_KPARAM_INFO
	.align		4
.L_15:
        /*0018*/ 	.byte	0x04, 0x17
        /*001a*/ 	.short	(.L_17 - .L_16)
.L_16:
        /*001c*/ 	.word	0x00000000
        /*0020*/ 	.short	0x0005
        /*0022*/ 	.short	0x0020
        /*0024*/ 	.byte	0x00, 0xf0, 0x11, 0x00


	//----- nvinfo : EIATTR_KPARAM_INFO
	.align		4
.L_17:
        /*0028*/ 	.byte	0x04, 0x17
        /*002a*/ 	.short	(.L_19 - .L_18)
.L_18:
        /*002c*/ 	.word	0x00000000
        /*0030*/ 	.short	0x0004
        /*0032*/ 	.short	0x001c
        /*0034*/ 	.byte	0x00, 0xf0, 0x11, 0x00


	//----- nvinfo : EIATTR_KPARAM_INFO
	.align		4
.L_19:
        /*0038*/ 	.byte	0x04, 0x17
        /*003a*/ 	.short	(.L_21 - .L_20)
.L_20:
        /*003c*/ 	.word	0x00000000
        /*0040*/ 	.short	0x0003
        /*0042*/ 	.short	0x0018
        /*0044*/ 	.byte	0x00, 0xf0, 0x11, 0x00


	//----- nvinfo : EIATTR_KPARAM_INFO
	.align		4
.L_21:
        /*0048*/ 	.byte	0x04, 0x17
        /*004a*/ 	.short	(.L_23 - .L_22)
.L_22:
        /*004c*/ 	.word	0x00000000
        /*0050*/ 	.short	0x0002
        /*0052*/ 	.short	0x0010
        /*0054*/ 	.byte	0x00, 0xf5, 0x21, 0x00


	//----- nvinfo : EIATTR_KPARAM_INFO
	.align		4
.L_23:
        /*0058*/ 	.byte	0x04, 0x17
        /*005a*/ 	.short	(.L_25 - .L_24)
.L_24:
        /*005c*/ 	.word	0x00000000
        /*0060*/ 	.short	0x0001
        /*0062*/ 	.short	0x0008
        /*0064*/ 	.byte	0x00, 0xf5, 0x21, 0x00


	//----- nvinfo : EIATTR_KPARAM_INFO
	.align		4
.L_25:
        /*0068*/ 	.byte	0x04, 0x17
        /*006a*/ 	.short	(.L_27 - .L_26)
.L_26:
        /*006c*/ 	.word	0x00000000
        /*0070*/ 	.short	0x0000
        /*0072*/ 	.short	0x0000
        /*0074*/ 	.byte	0x00, 0xf5, 0x21, 0x00


	//----- nvinfo : EIATTR_SPARSE_MMA_MASK
	.align		4
.L_27:
        /*0078*/ 	.byte	0x03, 0x50
        /*007a*/ 	.short	0x0000


	//----- nvinfo : EIATTR_MAXREG_COUNT
	.align		4
        /*007c*/ 	.byte	0x03, 0x1b
        /*007e*/ 	.short	0x00ff


	//----- nvinfo : EIATTR_NUM_BARRIERS
	.align		4
        /*0080*/ 	.byte	0x02, 0x4c
        /*0082*/ 	.byte	0x01
	.zero		1


	//----- nvinfo : EIATTR_MERCURY_ISA_VERSION
	.align		4
        /*0084*/ 	.byte	0x03, 0x5f
        /*0086*/ 	.short	0x0101


	//----- nvinfo : EIATTR_UNUSED_LOAD_BYTE_OFFSET
	.align		4
        /*0088*/ 	.byte	0x04, 0x44
        /*008a*/ 	.short	(.L_29 - .L_28)


	//   ....[0]....
.L_28:
        /*008c*/ 	.word	0x00000af0
        /*0090*/ 	.word	0x00000fff


	//----- nvinfo : EIATTR_VRC_CTA_INIT_COUNT
	.align		4
.L_29:
        /*0094*/ 	.byte	0x02, 0x4a
	.zero		1
	.zero		1


	//----- nvinfo : EIATTR_EXIT_INSTR_OFFSETS
	.align		4
        /*0098*/ 	.byte	0x04, 0x1c
        /*009a*/ 	.short	(.L_31 - .L_30)


	//   ....[0]....
.L_30:
        /*009c*/ 	.word	0x000001e0


	//   ....[1]....
        /*00a0*/ 	.word	0x00000bb0


	//----- nvinfo : EIATTR_CBANK_PARAM_SIZE
	.align		4
.L_31:
        /*00a4*/ 	.byte	0x03, 0x19
        /*00a6*/ 	.short	0x0028


	//----- nvinfo : EIATTR_PARAM_CBANK
	.align		4
        /*00a8*/ 	.byte	0x04, 0x0a
        /*00aa*/ 	.short	(.L_33 - .L_32)
	.align		4
.L_32:
        /*00ac*/ 	.word	index@(.nv.constant0._Z14MatrixMulCuda1PfS_S_iiii)
        /*00b0*/ 	.short	0x0380
        /*00b2*/ 	.short	0x0028


	//----- nvinfo : EIATTR_SW_WAR
	.align		4
.L_33:
        /*00b4*/ 	.byte	0x04, 0x36
        /*00b6*/ 	.short	(.L_35 - .L_34)
.L_34:
        /*00b8*/ 	.word	0x00000008
.L_35:


//--------------------- .nv.info._Z14MatrixMulCuda2PfS_S_iiii --------------------------
	.section	.nv.info._Z14MatrixMulCuda2PfS_S_iiii,"",@"SHT_CUDA_INFO"
	.sectionflags	@""
	.align	4


	//----- nvinfo : EIATTR_CUDA_API_VERSION
	.align		4
        /*0000*/ 	.byte	0x04, 0x37
        /*0002*/ 	.short	(.L_37 - .L_36)
.L_36:
        /*0004*/ 	.word	0x00000082


	//----- nvinfo : EIATTR_KPARAM_INFO
	.align		4
.L_37:
        /*0008*/ 	.byte	0x04, 0x17
        /*000a*/ 	.short	(.L_39 - .L_38)
.L_38:
        /*000c*/ 	.word	0x00000000
        /*0010*/ 	.short	0x0006
        /*0012*/ 	.short	0x0024
        /*0014*/ 	.byte	0x00, 0xf0, 0x11, 0x00


	//----- nvinfo : EIATTR_KPARAM_INFO
	.align		4
.L_39:
        /*0018*/ 	.byte	0x04, 0x17
        /*001a*/ 	.short	(.L_41 - .L_40)
.L_40:
        /*001c*/ 	.word	0x00000000
        /*0020*/ 	.short	0x0005
        /*0022*/ 	.short	0x0020
        /*0024*/ 	.byte	0x00, 0xf0, 0x11, 0x00


	//----- nvinfo : EIATTR_KPARAM_INFO
	.align		4
.L_41:
        /*0028*/ 	.byte	0x04, 0x17
        /*002a*/ 	.short	(.L_43 - .L_42)
.L_42:
        /*002c*/ 	.word	0x00000000
        /*0030*/ 	.short	0x0004
        /*0032*/ 	.short	0x001c
        /*0034*/ 	.byte	0x00, 0xf0, 0x11, 0x00


	//----- nvinfo : EIATTR_KPARAM_INFO
	.align		4
.L_43:
        /*0038*/ 	.byte	0x04, 0x17
        /*003a*/ 	.short	(.L_45 - .L_44)
.L_44:
        /*003c*/ 	.word	0x00000000
        /*0040*/ 	.short	0x0003
        /*0042*/ 	.short	0x0018
        /*0044*/ 	.byte	0x00, 0xf0, 0x11, 0x00


	//----- nvinfo : EIATTR_KPARAM_INFO
	.align		4
.L_45:
        /*0048*/ 	.byte	0x04, 0x17
        /*004a*/ 	.short	(.L_47 - .L_46)
.L_46:
        /*004c*/ 	.word	0x00000000
        /*0050*/ 	.short	0x0002
        /*0052*/ 	.short	0x0010
        /*0054*/ 	.byte	0x00, 0xf5, 0x21, 0x00


	//----- nvinfo : EIATTR_KPARAM_INFO
	.align		4
.L_47:
        /*0058*/ 	.byte	0x04, 0x17
        /*005a*/ 	.short	(.L_49 - .L_48)
.L_48:
        /*005c*/ 	.word	0x00000000
        /*0060*/ 	.short	0x0001
        /*0062*/ 	.short	0x0008
        /*0064*/ 	.byte	0x00, 0xf5, 0x21, 0x00


	//----- nvinfo : EIATTR_KPARAM_INFO
	.align		4
.L_49:
        /*0068*/ 	.byte	0x04, 0x17
        /*006a*/ 	.short	(.L_51 - .L_50)
.L_50:
        /*006c*/ 	.word	0x00000000
        /*0070*/ 	.short	0x0000
        /*0072*/ 	.short	0x0000
        /*0074*/ 	.byte	0x00, 0xf5, 0x21, 0x00


	//----- nvinfo : EIATTR_SPARSE_MMA_MASK
	.align		4
.L_51:
        /*0078*/ 	.byte	0x03, 0x50
        /*007a*/ 	.short	0x0000


	//----- nvinfo : EIATTR_MAXREG_COUNT
	.align		4
        /*007c*/ 	.byte	0x03, 0x1b
        /*007e*/ 	.short	0x00ff


	//----- nvinfo : EIATTR_NUM_BARRIERS
	.align		4
        /*0080*/ 	.byte	0x02, 0x4c
        /*0082*/ 	.byte	0x01
	.zero		1


	//----- nvinfo : EIATTR_MERCURY_ISA_VERSION
	.align		4
        /*0084*/ 	.byte	0x03, 0x5f
        /*0086*/ 	.short	0x0101


	//----- nvinfo : EIATTR_UNUSED_LOAD_BYTE_OFFSET
	.align		4
        /*0088*/ 	.byte	0x04, 0x44
        /*008a*/ 	.short	(.L_53 - .L_52)


	//   ....[0]....
.L_52:
        /*008c*/ 	.word	0x00000b00
        /*0090*/ 	.word	0x00000fff


	//----- nvinfo : EIATTR_VRC_CTA_INIT_COUNT
	.align		4
.L_53:
        /*0094*/ 	.byte	0x02, 0x4a
	.zero		1
	.zero		1


	//----- nvinfo : EIATTR_EXIT_INSTR_OFFSETS
	.align		4
        /*0098*/ 	.byte	0x04, 0x1c
        /*009a*/ 	.short	(.L_55 - .L_54)


	//   ....[0]....
.L_54:
        /*009c*/ 	.word	0x00000260


	//   ....[1]....
        /*00a0*/ 	.word	0x00000bf0


	//----- nvinfo : EIATTR_CBANK_PARAM_SIZE
	.align		4
.L_55:
        /*00a4*/ 	.byte	0x03, 0x19
        /*00a6*/ 	.short	0x0028


	//----- nvinfo : EIATTR_PARAM_CBANK
	.align		4
        /*00a8*/ 	.byte	0x04, 0x0a
        /*00aa*/ 	.short	(.L_57 - .L_56)
	.align		4
.L_56:
        /*00ac*/ 	.word	index@(.nv.constant0._Z14MatrixMulCuda2PfS_S_iiii)
        /*00b0*/ 	.short	0x0380
        /*00b2*/ 	.short	0x0028


	//----- nvinfo : EIATTR_SW_WAR
	.align		4
.L_57:
        /*00b4*/ 	.byte	0x04, 0x36
        /*00b6*/ 	.short	(.L_59 - .L_58)
.L_58:
        /*00b8*/ 	.word	0x00000008
.L_59:


//--------------------- .nv.callgraph             --------------------------
	.section	.nv.callgraph,"",@"SHT_CUDA_CALLGRAPH"
	.align	4
	.sectionentsize	8
	.align		4
        /*0000*/ 	.word	0x00000000
	.align		4
        /*0004*/ 	.word	0xffffffff
	.align		4
        /*0008*/ 	.word	0x00000000
	.align		4
        /*000c*/ 	.word	0xfffffffe
	.align		4
        /*0010*/ 	.word	0x00000000
	.align		4
        /*0014*/ 	.word	0xfffffffd
	.align		4
        /*0018*/ 	.word	0x00000000
	.align		4
        /*001c*/ 	.word	0xfffffffc


//--------------------- .text._Z14MatrixMulCuda1PfS_S_iiii --------------------------
	.section	.text._Z14MatrixMulCuda1PfS_S_iiii,"ax",@progbits
	.align	128
        .global         _Z14MatrixMulCuda1PfS_S_iiii
        .type           _Z14MatrixMulCuda1PfS_S_iiii,@function
        .size           _Z14MatrixMulCuda1PfS_S_iiii,(.L_x_15 - _Z14MatrixMulCuda1PfS_S_iiii)
        .other          _Z14MatrixMulCuda1PfS_S_iiii,@"STO_CUDA_ENTRY STV_DEFAULT"
_Z14MatrixMulCuda1PfS_S_iiii:
.text._Z14MatrixMulCuda1PfS_S_iiii:
[----:B------:R-:W-:Y:S08]  /*0000*/  LDC R1, c[0x0][0x37c] ;  /* 0x0000df00ff017b82 */ /* 0x000ff00000000800 */
[----:B------:R-:W0:Y:S08]  /*0010*/  LDC.64 R4, c[0x0][0x3a0] ;  /* 0x0000e800ff047b82 */ /* 0x000e300000000a00 */
[----:B------:R-:W1:Y:S08]  /*0020*/  LDC.64 R2, c[0x0][0x398] ;  /* 0x0000e600ff027b82 */ /* 0x000e700000000a00 */
[----:B------:R-:W2:Y:S01]  /*0030*/  S2UR UR5, SR_CTAID.X ;  /* 0x00000000000579c3 */ /* 0x000ea20000002500 */
[----:B0-----:R-:W-:-:S04]  /*0040*/  IABS R9, R5 ;  /* 0x0000000500097213 */ /* 0x001fc80000000000 */
[----:B------:R-:W0:Y:S01]  /*0050*/  I2F.RP R0, R9 ;  /* 0x0000000900007306 */ /* 0x000e220000209400 */
[----:B-1----:R-:W-:-:S04]  /*0060*/  VIMNMX3 R2, R2, R3, R4, !PT ;  /* 0x000000030202720f */ /* 0x002fc80007800104 */
[----:B------:R-:W-:-:S03]  /*0070*/  IADD3 R2, PT, PT, R2, -0x1, R5 ;  /* 0xffffffff02027810 */ /* 0x000fc60007ffe005 */
[----:B0-----:R-:W0:Y:S02]  /*0080*/  MUFU.RCP R0, R0 ;  /* 0x0000000000007308 */ /* 0x001e240000001000 */
[----:B0-----:R-:W-:-:S06]  /*0090*/  IADD3 R6, PT, PT, R0, 0xffffffe, RZ ;  /* 0x0ffffffe00067810 */ /* 0x001fcc0007ffe0ff */
[----:B------:R0:W1:Y:S02]  /*00a0*/  F2I.FTZ.U32.TRUNC.NTZ R7, R6 ;  /* 0x0000000600077305 */ /* 0x000064000021f000 */
[----:B0-----:R-:W-:Y:S01]  /*00b0*/  HFMA2 R6, -RZ, RZ, 0, 0 ;  /* 0x00000000ff067431 */ /* 0x001fe200000001ff */
[----:B-1----:R-:W-:-:S05]  /*00c0*/  IADD3 R8, PT, PT, RZ, -R7, RZ ;  /* 0x80000007ff087210 */ /* 0x002fca0007ffe0ff */
[----:B------:R-:W-:Y:S01]  /*00d0*/  IMAD R11, R8, R9, RZ ;  /* 0x00000009080b7224 */ /* 0x000fe200078e02ff */
[----:B------:R-:W-:Y:S02]  /*00e0*/  IABS R8, R2 ;  /* 0x0000000200087213 */ /* 0x000fe40000000000 */
[----:B------:R-:W-:Y:S01]  /*00f0*/  LOP3.LUT R2, R2, R5, RZ, 0x3c, !PT ;  /* 0x0000000502027212 */ /* 0x000fe200078e3cff */
[----:B------:R-:W-:-:S03]  /*0100*/  IMAD.HI.U32 R7, R7, R11, R6 ;  /* 0x0000000b07077227 */ /* 0x000fc600078e0006 */
[----:B------:R-:W-:-:S03]  /*0110*/  ISETP.GE.AND P2, PT, R2, RZ, PT ;  /* 0x000000ff0200720c */ /* 0x000fc60003f46270 */
[----:B------:R-:W-:-:S04]  /*0120*/  IMAD.HI.U32 R0, R7, R8, RZ ;  /* 0x0000000807007227 */ /* 0x000fc800078e00ff */
[----:B------:R-:W-:-:S04]  /*0130*/  IMAD.MOV R6, RZ, RZ, -R0 ;  /* 0x000000ffff067224 */ /* 0x000fc800078e0a00 */
[----:B------:R-:W-:-:S05]  /*0140*/  IMAD R6, R9, R6, R8 ;  /* 0x0000000609067224 */ /* 0x000fca00078e0208 */
[----:B------:R-:W-:-:S13]  /*0150*/  ISETP.GT.U32.AND P1, PT, R9, R6, PT ;  /* 0x000000060900720c */ /* 0x000fda0003f24070 */
[-C--:B------:R-:W-:Y:S02]  /*0160*/  @!P1 IADD3 R6, PT, PT, R6, -R9.reuse, RZ ;  /* 0x8000000906069210 */ /* 0x080fe40007ffe0ff */
[----:B------:R-:W-:Y:S02]  /*0170*/  @!P1 IADD3 R0, PT, PT, R0, 0x1, RZ ;  /* 0x0000000100009810 */ /* 0x000fe40007ffe0ff */
[----:B------:R-:W-:Y:S02]  /*0180*/  ISETP.GE.U32.AND P0, PT, R6, R9, PT ;  /* 0x000000090600720c */ /* 0x000fe40003f06070 */
[----:B------:R-:W-:-:S11]  /*0190*/  ISETP.NE.AND P1, PT, R5, RZ, PT ;  /* 0x000000ff0500720c */ /* 0x000fd60003f25270 */
[----:B------:R-:W-:-:S05]  /*01a0*/  @P0 IADD3 R0, PT, PT, R0, 0x1, RZ ;  /* 0x0000000100000810 */ /* 0x000fca0007ffe0ff */
[----:B------:R-:W-:Y:S01]  /*01b0*/  @!P2 IMAD.MOV R0, RZ, RZ, -R0 ;  /* 0x000000ffff00a224 */ /* 0x000fe200078e0a00 */
[----:B------:R-:W-:-:S04]  /*01c0*/  @!P1 LOP3.LUT R0, RZ, R5, RZ, 0x33, !PT ;  /* 0x00000005ff009212 */ /* 0x000fc800078e33ff */
[----:B------:R-:W-:-:S13]  /*01d0*/  ISETP.GE.AND P0, PT, R0, 0x1, PT ;  /* 0x000000010000780c */ /* 0x000fda0003f06270 */
[----:B--2---:R-:W-:Y:S05]  /*01e0*/  @!P0 EXIT ;  /* 0x000000000000894d */ /* 0x004fea0003800000 */
[----:B------:R-:W0:Y:S01]  /*01f0*/  S2R R2, SR_TID.Y ;  /* 0x0000000000027919 */ /* 0x000e220000002200 */
[----:B------:R-:W1:Y:S01]  /*0200*/  LDC R19, c[0x0][0x360] ;  /* 0x0000d800ff137b82 */ /* 0x000e620000000800 */
[----:B------:R-:W0:Y:S01]  /*0210*/  LDCU UR4, c[0x0][0x364] ;  /* 0x00006c80ff0477ac */ /* 0x000e220008000800 */
[C---:B------:R-:W-:Y:S01]  /*0220*/  LOP3.LUT R12, R5.reuse, 0x7, RZ, 0xc0, !PT ;  /* 0x00000007050c7812 */ /* 0x040fe200078ec0ff */
[----:B------:R-:W0:Y:S01]  /*0230*/  S2R R7, SR_CTAID.Y ;  /* 0x0000000000077919 */ /* 0x000e220000002600 */
[----:B------:R-:W-:Y:S01]  /*0240*/  LOP3.LUT R13, R5, 0xf, RZ, 0xc0, !PT ;  /* 0x0000000f050d7812 */ /* 0x000fe200078ec0ff */
[----:B------:R-:W2:Y:S01]  /*0250*/  LDCU.64 UR8, c[0x0][0x358] ;  /* 0x00006b00ff0877ac */ /* 0x000ea20008000a00 */
[----:B------:R-:W-:Y:S01]  /*0260*/  MOV R23, RZ ;  /* 0x000000ff00177202 */ /* 0x000fe20000000f00 */
[----:B------:R-:W1:Y:S01]  /*0270*/  S2R R16, SR_TID.X ;  /* 0x0000000000107919 */ /* 0x000e620000002100 */
[----:B------:R-:W3:Y:S08]  /*0280*/  S2UR UR6, SR_CgaCtaId ;  /* 0x00000000000679c3 */ /* 0x000ef00000008800 */
[----:B------:R-:W4:Y:S01]  /*0290*/  LDC.64 R24, c[0x0][0x380] ;  /* 0x0000e000ff187b82 */ /* 0x000f220000000a00 */
[----:B0-----:R-:W-:Y:S01]  /*02a0*/  IMAD R6, R7, UR4, R2 ;  /* 0x0000000407067c24 */ /* 0x001fe2000f8e0202 */
[----:B------:R-:W-:Y:S01]  /*02b0*/  UMOV UR4, 0x400 ;  /* 0x0000040000047882 */ /* 0x000fe20000000000 */
[----:B------:R-:W-:Y:S01]  /*02c0*/  IADD3 R7, PT, PT, R12, -0x1, RZ ;  /* 0xffffffff0c077810 */ /* 0x000fe20007ffe0ff */
[--C-:B-1----:R-:W-:Y:S01]  /*02d0*/  IMAD R19, R19, UR5, R16.reuse ;  /* 0x0000000513137c24 */ /* 0x102fe2000f8e0210 */
[----:B------:R-:W-:Y:S01]  /*02e0*/  UIADD3 UR5, UPT, UPT, UR4, 0x1000, URZ ;  /* 0x0000100004057890 */ /* 0x000fe2000fffe0ff */
[C---:B------:R-:W-:Y:S01]  /*02f0*/  IMAD R18, R6.reuse, R3, R16 ;  /* 0x0000000306127224 */ /* 0x040fe200078e0210 */
[----:B---3--:R-:W-:Y:S01]  /*0300*/  ULEA UR4, UR6, UR4, 0x18 ;  /* 0x0000000406047291 */ /* 0x008fe2000f8ec0ff */
[----:B------:R-:W-:Y:S01]  /*0310*/  IMAD R3, R6, R4, R19 ;  /* 0x0000000406037224 */ /* 0x000fe200078e0213 */
[----:B------:R-:W-:Y:S01]  /*0320*/  ULEA UR5, UR6, UR5, 0x18 ;  /* 0x0000000506057291 */ /* 0x000fe2000f8ec0ff */
[----:B------:R-:W-:-:S02]  /*0330*/  ISETP.GE.U32.AND P0, PT, R7, 0x3, PT ;  /* 0x000000030700780c */ /* 0x000fc40003f06070 */
[----:B------:R-:W-:Y:S01]  /*0340*/  LOP3.LUT R7, R5, 0x7ffffff0, RZ, 0xc0, !PT ;  /* 0x7ffffff005077812 */ /* 0x000fe200078ec0ff */
[----:B----4-:R-:W-:Y:S01]  /*0350*/  IMAD.WIDE R24, R3, 0x4, R24 ;  /* 0x0000000403187825 */ /* 0x010fe200078e0218 */
[----:B------:R-:W-:Y:S01]  /*0360*/  LEA R17, R2, UR4, 0x7 ;  /* 0x0000000402117c11 */ /* 0x000fe2000f8e38ff */
[----:B------:R-:W-:Y:S01]  /*0370*/  UMOV UR4, URZ ;  /* 0x000000ff00047c82 */ /* 0x000fe20008000000 */
[C---:B------:R-:W-:Y:S02]  /*0380*/  LEA R15, R16.reuse, UR5, 0x2 ;  /* 0x00000005100f7c11 */ /* 0x040fe4000f8e10ff */
[----:B------:R-:W-:Y:S01]  /*0390*/  LOP3.LUT R6, R5, 0x3, RZ, 0xc0, !PT ;  /* 0x0000000305067812 */ /* 0x000fe200078ec0ff */
[----:B------:R-:W-:Y:S01]  /*03a0*/  IMAD R16, R16, 0x4, R17 ;  /* 0x0000000410107824 */ /* 0x000fe200078e0211 */
[----:B------:R-:W-:Y:S02]  /*03b0*/  IADD3 R3, PT, PT, -R7, RZ, RZ ;  /* 0x000000ff07037210 */ /* 0x000fe40007ffe1ff */
[----:B------:R-:W-:-:S02]  /*03c0*/  IADD3 R4, PT, PT, R17, 0x20, RZ ;  /* 0x0000002011047810 */ /* 0x000fc40007ffe0ff */
[----:B------:R-:W-:Y:S02]  /*03d0*/  LEA R14, R2, R15, 0x7 ;  /* 0x0000000f020e7211 */ /* 0x000fe400078e38ff */
[----:B--2---:R-:W-:-:S07]  /*03e0*/  IADD3 R5, PT, PT, R15, 0x400, RZ ;  /* 0x000004000f057810 */ /* 0x004fce0007ffe0ff */
.L_x_5:
[----:B0-----:R-:W0:Y:S01]  /*03f0*/  LDC R21, c[0x0][0x3a4] ;  /* 0x0000e900ff157b82 */ /* 0x001e220000000800 */
[----:B-1----:R-:W1:Y:S07]  /*0400*/  LDCU UR5, c[0x0][0x39c] ;  /* 0x00007380ff0577ac */ /* 0x002e6e0008000800 */
[----:B------:R-:W2:Y:S08]  /*0410*/  LDC.64 R10, c[0x0][0x388] ;  /* 0x0000e200ff0a7b82 */ /* 0x000eb00000000a00 */
[----:B------:R-:W3:Y:S01]  /*0420*/  LDC.64 R8, c[0x0][0x390] ;  /* 0x0000e400ff087b82 */ /* 0x000ee20000000a00 */
[----:B0-----:R-:W-:-:S02]  /*0430*/  IMAD R20, R21, UR4, R2 ;  /* 0x0000000415147c24 */ /* 0x001fc4000f8e0202 */
[----:B------:R-:W-:Y:S02]  /*0440*/  IMAD R27, R21, UR4, R18 ;  /* 0x00000004151b7c24 */ /* 0x000fe4000f8e0212 */
[----:B-1----:R-:W-:Y:S02]  /*0450*/  IMAD R29, R20, UR5, R19 ;  /* 0x00000005141d7c24 */ /* 0x002fe4000f8e0213 */
[----:B--2---:R-:W-:-:S06]  /*0460*/  IMAD.WIDE R10, R27, 0x4, R10 ;  /* 0x000000041b0a7825 */ /* 0x004fcc00078e020a */
[----:B------:R-:W2:Y:S01]  /*0470*/  LDG.E R11, desc[UR8][R10.64] ;  /* 0x000000080a0b7981 */ /* 0x000ea2000c1e1900 */
[----:B---3--:R-:W-:-:S06]  /*0480*/  IMAD.WIDE R8, R29, 0x4, R8 ;  /* 0x000000041d087825 */ /* 0x008fcc00078e0208 */
[----:B------:R-:W3:Y:S01]  /*0490*/  LDG.E R9, desc[UR8][R8.64] ;  /* 0x0000000808097981 */ /* 0x000ee2000c1e1900 */
[----:B------:R-:W-:Y:S01]  /*04a0*/  ISETP.GE.AND P2, PT, R21, 0x1, PT ;  /* 0x000000011500780c */ /* 0x000fe20003f46270 */
[----:B------:R-:W-:-:S06]  /*04b0*/  UIADD3 UR4, UPT, UPT, UR4, 0x1, URZ ;  /* 0x0000000104047890 */ /* 0x000fcc000fffe0ff */
[----:B------:R-:W-:Y:S01]  /*04c0*/  ISETP.NE.AND P1, PT, R0, UR4, PT ;  /* 0x0000000400007c0c */ /* 0x000fe2000bf25270 */
[----:B--2---:R0:W-:Y:S04]  /*04d0*/  STS [R16], R11 ;  /* 0x0000000b10007388 */ /* 0x0041e80000000800 */
[----:B---3--:R0:W-:Y:S01]  /*04e0*/  STS [R14], R9 ;  /* 0x000000090e007388 */ /* 0x0081e20000000800 */
[----:B------:R-:W-:Y:S06]  /*04f0*/  BAR.SYNC.DEFER_BLOCKING 0x0 ;  /* 0x0000000000007b1d */ /* 0x000fec0000010000 */
[----:B------:R-:W-:Y:S05]  /*0500*/  @!P2 BRA `(.L_x_0) ;  /* 0x00000004009ca947 */ /* 0x000fea0003800000 */
[----:B------:R-:W-:Y:S01]  /*0510*/  ISETP.GE.U32.AND P2, PT, R21, 0x10, PT ;  /* 0x000000101500780c */ /* 0x000fe20003f46070 */
[----:B------:R-:W-:-:S12]  /*0520*/  IMAD.MOV.U32 R20, RZ, RZ, RZ ;  /* 0x000000ffff147224 */ /* 0x000fd800078e00ff */
[----:B------:R-:W-:Y:S05]  /*0530*/  @!P2 BRA `(.L_x_1) ;  /* 0x0000000000b4a947 */ /* 0x000fea0003800000 */
[----:B------:R-:W-:Y:S02]  /*0540*/  MOV R22, R5 ;  /* 0x0000000500167202 */ /* 0x000fe40000000f00 */
[----:B------:R-:W-:Y:S02]  /*0550*/  MOV R21, R4 ;  /* 0x0000000400157202 */ /* 0x000fe40000000f00 */
[----:B------:R-:W-:-:S07]  /*0560*/  MOV R20, R3 ;  /* 0x0000000300147202 */ /* 0x000fce0000000f00 */
.L_x_2:
[----:B------:R-:W-:Y:S01]  /*0570*/  LDS R26, [R22+-0x400] ;  /* 0xfffc0000161a7984 */ /* 0x000fe20000000800 */
[----:B------:R-:W-:-:S03]  /*0580*/  VIADD R20, R20, 0x10 ;  /* 0x0000001014147836 */ /* 0x000fc60000000000 */
[----:B0-----:R-:W0:Y:S02]  /*0590*/  LDS.128 R8, [R21+-0x20] ;  /* 0xffffe00015087984 */ /* 0x001e240000000c00 */
[----:B------:R-:W-:Y:S01]  /*05a0*/  ISETP.NE.AND P2, PT, R20, RZ, PT ;  /* 0x000000ff1400720c */ /* 0x000fe20003f45270 */
[----:B0-----:R-:W-:Y:S02]  /*05b0*/  FFMA R8, R8, R26, R23 ;  /* 0x0000001a08087223 */ /* 0x001fe40000000017 */
[----:B------:R-:W0:Y:S04]  /*05c0*/  LDS R23, [R22+-0x380] ;  /* 0xfffc800016177984 */ /* 0x000e280000000800 */
[----:B------:R-:W-:Y:S01]  /*05d0*/  LDS R26, [R22+-0x200] ;  /* 0xfffe0000161a7984 */ /* 0x000fe20000000800 */
[----:B0-----:R-:W-:-:S03]  /*05e0*/  FFMA R9, R23, R9, R8 ;  /* 0x0000000917097223 */ /* 0x001fc60000000008 */
[----:B------:R-:W0:Y:S04]  /*05f0*/  LDS R8, [R22+-0x300] ;  /* 0xfffd000016087984 */ /* 0x000e280000000800 */
[----:B------:R-:W1:Y:S01]  /*0600*/  LDS R23, [R22+-0x280] ;  /* 0xfffd800016177984 */ /* 0x000e620000000800 */
[----:B0-----:R-:W-:-:S04]  /*0610*/  FFMA R8, R8, R10, R9 ;  /* 0x0000000a08087223 */ /* 0x001fc80000000009 */
[----:B-1----:R-:W-:Y:S02]  /*0620*/  FFMA R23, R23, R11, R8 ;  /* 0x0000000b17177223 */ /* 0x002fe40000000008 */
[----:B------:R-:W0:Y:S02]  /*0630*/  LDS.128 R8, [R21+-0x10] ;  /* 0xfffff00015087984 */ /* 0x000e240000000c00 */
[----:B0-----:R-:W-:Y:S02]  /*0640*/  FFMA R8, R8, R26, R23 ;  /* 0x0000001a08087223 */ /* 0x001fe40000000017 */
[----:B------:R-:W0:Y:S04]  /*0650*/  LDS R23, [R22+-0x180] ;  /* 0xfffe800016177984 */ /* 0x000e280000000800 */
[----:B------:R-:W-:Y:S01]  /*0660*/  LDS R26, [R22] ;  /* 0x00000000161a7984 */ /* 0x000fe20000000800 */
[----:B0-----:R-:W-:-:S03]  /*0670*/  FFMA R9, R23, R9, R8 ;  /* 0x0000000917097223 */ /* 0x001fc60000000008 */
[----:B------:R-:W0:Y:S04]  /*0680*/  LDS R8, [R22+-0x100] ;  /* 0xffff000016087984 */ /* 0x000e280000000800 */
[----:B------:R-:W1:Y:S01]  /*0690*/  LDS R23, [R22+-0x80] ;  /* 0xffff800016177984 */ /* 0x000e620000000800 */
[----:B0-----:R-:W-:-:S04]  /*06a0*/  FFMA R8, R8, R10, R9 ;  /* 0x0000000a08087223 */ /* 0x001fc80000000009 */
[----:B-1----:R-:W-:Y:S02]  /*06b0*/  FFMA R23, R23, R11, R8 ;  /* 0x0000000b17177223 */ /* 0x002fe40000000008 */
[----:B------:R-:W0:Y:S02]  /*06c0*/  LDS.128 R8, [R21] ;  /* 0x0000000015087984 */ /* 0x000e240000000c00 */
[----:B0-----:R-:W-:Y:S02]  /*06d0*/  FFMA R8, R8, R26, R23 ;  /* 0x0000001a08087223 */ /* 0x001fe40000000017 */
[----:B------:R-:W0:Y:S04]  /*06e0*/  LDS R23, [R22+0x80] ;  /* 0x0000800016177984 */ /* 0x000e280000000800 */
[----:B------:R-:W-:Y:S01]  /*06f0*/  LDS R26, [R22+0x200] ;  /* 0x00020000161a7984 */ /* 0x000fe20000000800 */
[----:B0-----:R-:W-:-:S03]  /*0700*/  FFMA R9, R23, R9, R8 ;  /* 0x0000000917097223 */ /* 0x001fc60000000008 */
[----:B------:R-:W0:Y:S04]  /*0710*/  LDS R8, [R22+0x100] ;  /* 0x0001000016087984 */ /* 0x000e280000000800 */
[----:B------:R-:W1:Y:S01]  /*0720*/  LDS R23, [R22+0x180] ;  /* 0x0001800016177984 */ /* 0x000e620000000800 */
[----:B0-----:R-:W-:-:S04]  /*0730*/  FFMA R8, R8, R10, R9 ;  /* 0x0000000a08087223 */ /* 0x001fc80000000009 */
[----:B-1----:R-:W-:Y:S02]  /*0740*/  FFMA R23, R23, R11, R8 ;  /* 0x0000000b17177223 */ /* 0x002fe40000000008 */
[----:B------:R0:W1:Y:S02]  /*0750*/  LDS.128 R8, [R21+0x10] ;  /* 0x0000100015087984 */ /* 0x0000640000000c00 */
[----:B0-----:R-:W-:Y:S01]  /*0760*/  IADD3 R21, PT, PT, R21, 0x40, RZ ;  /* 0x0000004015157810 */ /* 0x001fe20007ffe0ff */
[----:B-1----:R-:W-:Y:S02]  /*0770*/  FFMA R8, R8, R26, R23 ;  /* 0x0000001a08087223 */ /* 0x002fe40000000017 */
[----:B------:R-:W0:Y:S04]  /*0780*/  LDS R23, [R22+0x280] ;  /* 0x0002800016177984 */ /* 0x000e280000000800 */
[----:B------:R-:W1:Y:S01]  /*0790*/  LDS R26, [R22+0x300] ;  /* 0x00030000161a7984 */ /* 0x000e620000000800 */
[----:B0-----:R-:W-:-:S03]  /*07a0*/  FFMA R9, R23, R9, R8 ;  /* 0x0000000917097223 */ /* 0x001fc60000000008 */
[----:B------:R0:W2:Y:S01]  /*07b0*/  LDS R23, [R22+0x380] ;  /* 0x0003800016177984 */ /* 0x0000a20000000800 */
[----:B-1----:R-:W-:Y:S01]  /*07c0*/  FFMA R10, R26, R10, R9 ;  /* 0x0000000a1a0a7223 */ /* 0x002fe20000000009 */
[----:B0-----:R-:W-:-:S03]  /*07d0*/  IADD3 R22, PT, PT, R22, 0x800, RZ ;  /* 0x0000080016167810 */ /* 0x001fc60007ffe0ff */
[----:B--2---:R-:W-:Y:S01]  /*07e0*/  FFMA R23, R23, R11, R10 ;  /* 0x0000000b17177223 */ /* 0x004fe2000000000a */
[----:B------:R-:W-:Y:S06]  /*07f0*/  @P2 BRA `(.L_x_2) ;  /* 0xfffffffc005c2947 */ /* 0x000fec000383ffff */
[----:B------:R-:W-:-:S07]  /*0800*/  MOV R20, R7 ;  /* 0x0000000700147202 */ /* 0x000fce0000000f00 */
.L_x_1:
[----:B------:R-:W-:-:S13]  /*0810*/  ISETP.NE.AND P2, PT, R13, RZ, PT ;  /* 0x000000ff0d00720c */ /* 0x000fda0003f45270 */
[----:B------:R-:W-:Y:S05]  /*0820*/  @!P2 BRA `(.L_x_0) ;  /* 0x0000000000d4a947 */ /* 0x000fea0003800000 */
[----:B------:R-:W-:Y:S01]  /*0830*/  VIADD R8, R13, 0xffffffff ;  /* 0xffffffff0d087836 */ /* 0x000fe20000000000 */
[----:B------:R-:W-:-:S04]  /*0840*/  ISETP.NE.AND P3, PT, R12, RZ, PT ;  /* 0x000000ff0c00720c */ /* 0x000fc80003f65270 */
[----:B------:R-:W-:-:S13]  /*0850*/  ISETP.GE.U32.AND P2, PT, R8, 0x7, PT ;  /* 0x000000070800780c */ /* 0x000fda0003f46070 */
[----:B------:R-:W-:Y:S05]  /*0860*/  @!P2 BRA `(.L_x_3) ;  /* 0x000000000054a947 */ /* 0x000fea0003800000 */
[C---:B------:R-:W-:Y:S02]  /*0870*/  LEA R21, R20.reuse, R15, 0x7 ;  /* 0x0000000f14157211 */ /* 0x040fe400078e38ff */
[C---:B------:R-:W-:Y:S02]  /*0880*/  LEA R22, R20.reuse, R17, 0x2 ;  /* 0x0000001114167211 */ /* 0x040fe400078e10ff */
[----:B------:R-:W-:Y:S01]  /*0890*/  IADD3 R20, PT, PT, R20, 0x8, RZ ;  /* 0x0000000814147810 */ /* 0x000fe20007ffe0ff */
[----:B------:R-:W-:Y:S04]  /*08a0*/  LDS R26, [R21] ;  /* 0x00000000151a7984 */ /* 0x000fe80000000800 */
[----:B0-----:R-:W0:Y:S04]  /*08b0*/  LDS.128 R8, [R22] ;  /* 0x0000000016087984 */ /* 0x001e280000000c00 */
[----:B------:R-:W-:Y:S04]  /*08c0*/  LDS R27, [R21+0x180] ;  /* 0x00018000151b7984 */ /* 0x000fe80000000800 */
[----:B------:R-:W-:Y:S01]  /*08d0*/  LDS R28, [R21+0x280] ;  /* 0x00028000151c7984 */ /* 0x000fe20000000800 */
[----:B0-----:R-:W-:-:S03]  /*08e0*/  FFMA R8, R8, R26, R23 ;  /* 0x0000001a08087223 */ /* 0x001fc60000000017 */
[----:B------:R-:W0:Y:S04]  /*08f0*/  LDS R23, [R21+0x80] ;  /* 0x0000800015177984 */ /* 0x000e280000000800 */
[----:B------:R-:W-:Y:S01]  /*0900*/  LDS R26, [R21+0x380] ;  /* 0x00038000151a7984 */ /* 0x000fe20000000800 */
[----:B0-----:R-:W-:-:S03]  /*0910*/  FFMA R9, R23, R9, R8 ;  /* 0x0000000917097223 */ /* 0x001fc60000000008 */
[----:B------:R-:W0:Y:S04]  /*0920*/  LDS R8, [R21+0x100] ;  /* 0x0001000015087984 */ /* 0x000e280000000800 */
[----:B------:R-:W-:Y:S01]  /*0930*/  LDS R23, [R21+0x200] ;  /* 0x0002000015177984 */ /* 0x000fe20000000800 */
[----:B0-----:R-:W-:-:S04]  /*0940*/  FFMA R8, R8, R10, R9 ;  /* 0x0000000a08087223 */ /* 0x001fc80000000009 */
[----:B------:R-:W-:Y:S02]  /*0950*/  FFMA R29, R27, R11, R8 ;  /* 0x0000000b1b1d7223 */ /* 0x000fe40000000008 */
[----:B------:R-:W0:Y:S04]  /*0960*/  LDS.128 R8, [R22+0x10] ;  /* 0x0000100016087984 */ /* 0x000e280000000c00 */
[----:B------:R-:W1:Y:S01]  /*0970*/  LDS R27, [R21+0x300] ;  /* 0x00030000151b7984 */ /* 0x000e620000000800 */
[----:B0-----:R-:W-:-:S04]  /*0980*/  FFMA R8, R8, R23, R29 ;  /* 0x0000001708087223 */ /* 0x001fc8000000001d */
[----:B------:R-:W-:-:S04]  /*0990*/  FFMA R8, R28, R9, R8 ;  /* 0x000000091c087223 */ /* 0x000fc80000000008 */
[----:B-1----:R-:W-:-:S04]  /*09a0*/  FFMA R27, R27, R10, R8 ;  /* 0x0000000a1b1b7223 */ /* 0x002fc80000000008 */
[----:B------:R-:W-:-:S07]  /*09b0*/  FFMA R23, R26, R11, R27 ;  /* 0x0000000b1a177223 */ /* 0x000fce000000001b */
.L_x_3:
[----:B------:R-:W-:Y:S05]  /*09c0*/  @!P3 BRA `(.L_x_0) ;  /* 0x00000000006cb947 */ /* 0x000fea0003800000 */
[----:B------:R-:W-:Y:S01]  /*09d0*/  ISETP.NE.AND P2, PT, R6, RZ, PT ;  /* 0x000000ff0600720c */ /* 0x000fe20003f45270 */
[----:B------:R-:W-:-:S12]  /*09e0*/  @!P0 BRA `(.L_x_4) ;  /* 0x0000000000308947 */ /* 0x000fd80003800000 */
[C---:B------:R-:W-:Y:S01]  /*09f0*/  LEA R8, R20.reuse, R17, 0x2 ;  /* 0x0000001114087211 */ /* 0x040fe200078e10ff */
[C---:B------:R-:W-:Y:S01]  /*0a00*/  IMAD R21, R20.reuse, 0x80, R15 ;  /* 0x0000008014157824 */ /* 0x040fe200078e020f */
[----:B------:R-:W-:-:S04]  /*0a10*/  IADD3 R20, PT, PT, R20, 0x4, RZ ;  /* 0x0000000414147810 */ /* 0x000fc80007ffe0ff */
[----:B------:R-:W-:Y:S04]  /*0a20*/  LDS R22, [R21] ;  /* 0x0000000015167984 */ /* 0x000fe80000000800 */
[----:B0-----:R-:W0:Y:S04]  /*0a30*/  LDS.128 R8, [R8] ;  /* 0x0000000008087984 */ /* 0x001e280000000c00 */
[----:B------:R-:W1:Y:S04]  /*0a40*/  LDS R27, [R21+0x80] ;  /* 0x00008000151b7984 */ /* 0x000e680000000800 */
[----:B------:R-:W2:Y:S01]  /*0a50*/  LDS R26, [R21+0x100] ;  /* 0x00010000151a7984 */ /* 0x000ea20000000800 */
[----:B0-----:R-:W-:-:S03]  /*0a60*/  FFMA R22, R8, R22, R23 ;  /* 0x0000001608167223 */ /* 0x001fc60000000017 */
[----:B------:R-:W0:Y:S01]  /*0a70*/  LDS R23, [R21+0x180] ;  /* 0x0001800015177984 */ /* 0x000e220000000800 */
[----:B-1----:R-:W-:-:S04]  /*0a80*/  FFMA R9, R27, R9, R22 ;  /* 0x000000091b097223 */ /* 0x002fc80000000016 */
[----:B--2---:R-:W-:-:S04]  /*0a90*/  FFMA R10, R26, R10, R9 ;  /* 0x0000000a1a0a7223 */ /* 0x004fc80000000009 */
[----:B0-----:R-:W-:-:S07]  /*0aa0*/  FFMA R23, R23, R11, R10 ;  /* 0x0000000b17177223 */ /* 0x001fce000000000a */
.L_x_4:
[----:B------:R-:W-:Y:S05]  /*0ab0*/  @!P2 BRA `(.L_x_0) ;  /* 0x000000000030a947 */ /* 0x000fea0003800000 */
[C---:B------:R-:W-:Y:S02]  /*0ac0*/  LEA R8, R20.reuse, R17, 0x2 ;  /* 0x0000001114087211 */ /* 0x040fe400078e10ff */
[----:B------:R-:W-:Y:S02]  /*0ad0*/  LEA R21, R20, R15, 0x7 ;  /* 0x0000000f14157211 */ /* 0x000fe400078e38ff */
[----:B------:R-:W-:Y:S02]  /*0ae0*/  ISETP.NE.AND P2, PT, R6, 0x1, PT ;  /* 0x000000010600780c */ /* 0x000fe40003f45270 */
[----:B0-----:R-:W-:Y:S04]  /*0af0*/  LDS.128 R8, [R8] ;  /* 0x0000000008087984 */ /* 0x001fe80000000c00 */
[----:B------:R-:W0:Y:S02]  /*0b00*/  LDS R20, [R21] ;  /* 0x0000000015147984 */ /* 0x000e240000000800 */
[----:B0-----:R-:W-:-:S05]  /*0b10*/  FFMA R23, R8, R20, R23 ;  /* 0x0000001408177223 */ /* 0x001fca0000000017 */
[----:B------:R-:W-:Y:S05]  /*0b20*/  @!P2 BRA `(.L_x_0) ;  /* 0x000000000014a947 */ /* 0x000fea0003800000 */
[----:B------:R-:W-:Y:S01]  /*0b30*/  ISETP.NE.AND P2, PT, R6, 0x2, PT ;  /* 0x000000020600780c */ /* 0x000fe20003f45270 */
[----:B------:R-:W0:-:S12]  /*0b40*/  LDS R8, [R21+0x80] ;  /* 0x0000800015087984 */ /* 0x000e180000000800 */
[----:B------:R-:W1:Y:S01]  /*0b50*/  @P2 LDS R20, [R21+0x100] ;  /* 0x0001000015142984 */ /* 0x000e620000000800 */
[----:B0-----:R-:W-:-:S04]  /*0b60*/  FFMA R23, R8, R9, R23 ;  /* 0x0000000908177223 */ /* 0x001fc80000000017 */
[----:B-1----:R-:W-:-:S07]  /*0b70*/  @P2 FFMA R23, R20, R10, R23 ;  /* 0x0000000a14172223 */ /* 0x002fce0000000017 */
.L_x_0:
[----:B------:R-:W-:Y:S06]  /*0b80*/  BAR.SYNC.DEFER_BLOCKING 0x0 ;  /* 0x0000000000007b1d */ /* 0x000fec0000010000 */
[----:B------:R1:W-:Y:S01]  /*0b90*/  STG.E desc[UR8][R24.64], R23 ;  /* 0x0000001718007986 */ /* 0x0003e2000c101908 */
[----:B------:R-:W-:Y:S05]  /*0ba0*/  @P1 BRA `(.L_x_5) ;  /* 0xfffffff800101947 */ /* 0x000fea000383ffff */
[----:B------:R-:W-:Y:S05]  /*0bb0*/  EXIT ;  /* 0x000000000000794d */ /* 0x000fea0003800000 */
.L_x_6:
[----:B------:R-:W-:-:S00]  /*0bc0*/  BRA `(.L_x_6) ;  /* 0xfffffffc00fc7947 */ /* 0x000fc0000383ffff */
[----:B------:R-:W-:-:S00]  /*0bd0*/  NOP ;  /* 0x0000000000007918 */ /* 0x000fc00000000000 */
        /* <DEDUP_REMOVED lines=10> */
.L_x_15:


//--------------------- .text._Z14MatrixMulCuda2PfS_S_iiii --------------------------
	.section	.text._Z14MatrixMulCuda2PfS_S_iiii,"ax",@progbits
	.align	128
        .global         _Z14MatrixMulCuda2PfS_S_iiii
        .type           _Z14MatrixMulCuda2PfS_S_iiii,@function
        .size           _Z14MatrixMulCuda2PfS_S_iiii,(.L_x_16 - _Z14MatrixMulCuda2PfS_S_iiii)
        .other          _Z14MatrixMulCuda2PfS_S_iiii,@"STO_CUDA_ENTRY STV_DEFAULT"
_Z14MatrixMulCuda2PfS_S_iiii:
.text._Z14MatrixMulCuda2PfS_S_iiii:
[----:B------:R-:W-:Y:S08]  /*0000*/  LDC R1, c[0x0][0x37c] ;  /* 0x0000df00ff017b82 */ /* 0x000ff00000000800 */
[----:B------:R-:W0:Y:S01]  /*0010*/  LDC.64 R6, c[0x0][0x3a0] ;  /* 0x0000e800ff067b82 */ /* 0x000e220000000a00 */
[----:B------:R-:W1:Y:S01]  /*0020*/  S2R R21, SR_CTAID.Y ;  /* 0x0000000000157919 */ /* 0x000e620000002600 */
[----:B------:R-:W2:Y:S01]  /*0030*/  LDCU UR4, c[0x0][0x360] ;  /* 0x00006c00ff0477ac */ /* 0x000ea20008000800 */
[----:B------:R-:W2:Y:S01]  /*0040*/  S2R R18, SR_TID.X ;  /* 0x0000000000127919 */ /* 0x000ea20000002100 */
[----:B------:R-:W1:Y:S04]  /*0050*/  LDCU UR5, c[0x0][0x364] ;  /* 0x00006c80ff0577ac */ /* 0x000e680008000800 */
[----:B------:R-:W3:Y:S01]  /*0060*/  LDC.64 R2, c[0x0][0x398] ;  /* 0x0000e600ff027b82 */ /* 0x000ee20000000a00 */
[----:B------:R-:W2:Y:S01]  /*0070*/  S2R R23, SR_CTAID.X ;  /* 0x0000000000177919 */ /* 0x000ea20000002500 */
[----:B0-----:R-:W-:-:S04]  /*0080*/  IABS R11, R7 ;  /* 0x00000007000b7213 */ /* 0x001fc80000000000 */
[----:B------:R-:W0:Y:S01]  /*0090*/  I2F.RP R9, R11 ;  /* 0x0000000b00097306 */ /* 0x000e220000209400 */
[----:B---3--:R-:W-:-:S04]  /*00a0*/  VIMNMX3 R0, R2, R3, R6, !PT ;  /* 0x000000030200720f */ /* 0x008fc80007800106 */
[----:B------:R-:W-:Y:S02]  /*00b0*/  IADD3 R8, PT, PT, R0, -0x1, R7 ;  /* 0xffffffff00087810 */ /* 0x000fe40007ffe007 */
[----:B------:R-:W1:Y:S01]  /*00c0*/  S2R R0, SR_TID.Y ;  /* 0x0000000000007919 */ /* 0x000e620000002200 */
[----:B--2---:R-:W-:Y:S01]  /*00d0*/  IMAD R23, R23, UR4, R18 ;  /* 0x0000000417177c24 */ /* 0x004fe2000f8e0212 */
[----:B0-----:R-:W0:Y:S02]  /*00e0*/  MUFU.RCP R9, R9 ;  /* 0x0000000900097308 */ /* 0x001e240000001000 */
[----:B0-----:R-:W-:-:S06]  /*00f0*/  IADD3 R4, PT, PT, R9, 0xffffffe, RZ ;  /* 0x0ffffffe09047810 */ /* 0x001fcc0007ffe0ff */
[----:B------:R0:W2:Y:S01]  /*0100*/  F2I.FTZ.U32.TRUNC.NTZ R5, R4 ;  /* 0x0000000400057305 */ /* 0x0000a2000021f000 */
[----:B-1----:R-:W-:Y:S02]  /*0110*/  IMAD R21, R21, UR5, R0 ;  /* 0x0000000515157c24 */ /* 0x002fe4000f8e0200 */
[----:B0-----:R-:W-:-:S03]  /*0120*/  IMAD.MOV.U32 R4, RZ, RZ, RZ ;  /* 0x000000ffff047224 */ /* 0x001fc600078e00ff */
[----:B------:R-:W-:Y:S02]  /*0130*/  ISETP.GT.AND P0, PT, R21, R6, PT ;  /* 0x000000061500720c */ /* 0x000fe40003f04270 */
[----:B--2---:R-:W-:Y:S02]  /*0140*/  IADD3 R10, PT, PT, RZ, -R5, RZ ;  /* 0x80000005ff0a7210 */ /* 0x004fe40007ffe0ff */
[----:B------:R-:W-:-:S03]  /*0150*/  ISETP.GT.OR P0, PT, R23, R2, P0 ;  /* 0x000000021700720c */ /* 0x000fc60000704670 */
[----:B------:R-:W-:Y:S01]  /*0160*/  IMAD R13, R10, R11, RZ ;  /* 0x0000000b0a0d7224 */ /* 0x000fe200078e02ff */
[----:B------:R-:W-:Y:S02]  /*0170*/  IABS R10, R8 ;  /* 0x00000008000a7213 */ /* 0x000fe40000000000 */
[----:B------:R-:W-:Y:S01]  /*0180*/  LOP3.LUT R8, R8, R7, RZ, 0x3c, !PT ;  /* 0x0000000708087212 */ /* 0x000fe200078e3cff */
[----:B------:R-:W-:-:S03]  /*0190*/  IMAD.HI.U32 R5, R5, R13, R4 ;  /* 0x0000000d05057227 */ /* 0x000fc600078e0004 */
[----:B------:R-:W-:-:S03]  /*01a0*/  ISETP.GE.AND P1, PT, R8, RZ, PT ;  /* 0x000000ff0800720c */ /* 0x000fc60003f26270 */
[----:B------:R-:W-:-:S05]  /*01b0*/  IMAD.HI.U32 R5, R5, R10, RZ ;  /* 0x0000000a05057227 */ /* 0x000fca00078e00ff */
[----:B------:R-:W-:-:S05]  /*01c0*/  IADD3 R4, PT, PT, -R5, RZ, RZ ;  /* 0x000000ff05047210 */ /* 0x000fca0007ffe1ff */
[----:B------:R-:W-:-:S05]  /*01d0*/  IMAD R4, R11, R4, R10 ;  /* 0x000000040b047224 */ /* 0x000fca00078e020a */
[----:B------:R-:W-:-:S13]  /*01e0*/  ISETP.GT.U32.AND P3, PT, R11, R4, PT ;  /* 0x000000040b00720c */ /* 0x000fda0003f64070 */
[----:B------:R-:W-:Y:S01]  /*01f0*/  @!P3 IADD3 R4, PT, PT, R4, -R11, RZ ;  /* 0x8000000b0404b210 */ /* 0x000fe20007ffe0ff */
[----:B------:R-:W-:-:S03]  /*0200*/  @!P3 VIADD R5, R5, 0x1 ;  /* 0x000000010505b836 */ /* 0x000fc60000000000 */
[----:B------:R-:W-:-:S13]  /*0210*/  ISETP.GE.U32.AND P2, PT, R4, R11, PT ;  /* 0x0000000b0400720c */ /* 0x000fda0003f46070 */
[----:B------:R-:W-:Y:S02]  /*0220*/  @P2 IADD3 R5, PT, PT, R5, 0x1, RZ ;  /* 0x0000000105052810 */ /* 0x000fe40007ffe0ff */
[----:B------:R-:W-:Y:S02]  /*0230*/  ISETP.NE.AND P2, PT, R7, RZ, PT ;  /* 0x000000ff0700720c */ /* 0x000fe40003f45270 */
[----:B------:R-:W-:-:S05]  /*0240*/  MOV R2, R5 ;  /* 0x0000000500027202 */ /* 0x000fca0000000f00 */
[----:B------:R-:W-:Y:S01]  /*0250*/  @!P1 IMAD.MOV R2, RZ, RZ, -R2 ;  /* 0x000000ffff029224 */ /* 0x000fe200078e0a02 */
[----:B------:R-:W-:Y:S06]  /*0260*/  @P0 EXIT ;  /* 0x000000000000094d */ /* 0x000fec0003800000 */
[----:B------:R-:W-:Y:S01]  /*0270*/  @!P2 LOP3.LUT R2, RZ, R7, RZ, 0x33, !PT ;  /* 0x00000007ff02a212 */ /* 0x000fe200078e33ff */
[----:B------:R-:W0:Y:S01]  /*0280*/  LDCU.64 UR8, c[0x0][0x358] ;  /* 0x00006b00ff0877ac */ /* 0x000e220008000a00 */
[----:B------:R-:W-:Y:S02]  /*0290*/  HFMA2 R25, -RZ, RZ, 0, 0 ;  /* 0x00000000ff197431 */ /* 0x000fe400000001ff */
[----:B------:R-:W-:-:S13]  /*02a0*/  ISETP.GE.AND P0, PT, R2, 0x1, PT ;  /* 0x000000010200780c */ /* 0x000fda0003f06270 */
[----:B------:R-:W-:Y:S05]  /*02b0*/  @!P0 BRA `(.L_x_7) ;  /* 0x00000008003c8947 */ /* 0x000fea0003800000 */
[----:B------:R-:W1:Y:S01]  /*02c0*/  S2UR UR6, SR_CgaCtaId ;  /* 0x00000000000679c3 */ /* 0x000e620000008800 */
[----:B------:R-:W-:Y:S01]  /*02d0*/  UMOV UR4, 0x400 ;  /* 0x0000040000047882 */ /* 0x000fe20000000000 */
[----:B------:R-:W-:Y:S01]  /*02e0*/  LOP3.LUT R13, R7, 0x7ffffff0, RZ, 0xc0, !PT ;  /* 0x7ffffff0070d7812 */ /* 0x000fe200078ec0ff */
[----:B------:R-:W-:Y:S01]  /*02f0*/  UIADD3 UR5, UPT, UPT, UR4, 0x1000, URZ ;  /* 0x0000100004057890 */ /* 0x000fe2000fffe0ff */
[----:B------:R-:W-:Y:S01]  /*0300*/  IMAD R20, R21, R3, R18 ;  /* 0x0000000315147224 */ /* 0x000fe200078e0212 */
[C---:B------:R-:W-:Y:S02]  /*0310*/  LOP3.LUT R15, R7.reuse, 0xf, RZ, 0xc0, !PT ;  /* 0x0000000f070f7812 */ /* 0x040fe400078ec0ff */
[C---:B------:R-:W-:Y:S01]  /*0320*/  LOP3.LUT R14, R7.reuse, 0x7, RZ, 0xc0, !PT ;  /* 0x00000007070e7812 */ /* 0x040fe200078ec0ff */
[----:B------:R-:W-:Y:S01]  /*0330*/  IMAD.MOV R3, RZ, RZ, -R13 ;  /* 0x000000ffff037224 */ /* 0x000fe200078e0a0d */
[----:B------:R-:W-:Y:S02]  /*0340*/  LOP3.LUT R12, R7, 0x3, RZ, 0xc0, !PT ;  /* 0x00000003070c7812 */ /* 0x000fe400078ec0ff */
[----:B------:R-:W-:Y:S01]  /*0350*/  MOV R25, RZ ;  /* 0x000000ff00197202 */ /* 0x000fe20000000f00 */
[----:B-1----:R-:W-:-:S02]  /*0360*/  ULEA UR5, UR6, UR5, 0x18 ;  /* 0x0000000506057291 */ /* 0x002fc4000f8ec0ff */
[----:B------:R-:W-:-:S04]  /*0370*/  ULEA UR4, UR6, UR4, 0x18 ;  /* 0x0000000406047291 */ /* 0x000fc8000f8ec0ff */
[----:B------:R-:W-:Y:S02]  /*0380*/  LEA R17, R18, UR5, 0x2 ;  /* 0x0000000512117c11 */ /* 0x000fe4000f8e10ff */
[C---:B------:R-:W-:Y:S01]  /*0390*/  LEA R19, R0.reuse, UR4, 0x7 ;  /* 0x0000000400137c11 */ /* 0x040fe2000f8e38ff */
[----:B------:R-:W-:Y:S01]  /*03a0*/  UMOV UR4, URZ ;  /* 0x000000ff00047c82 */ /* 0x000fe20008000000 */
[----:B------:R-:W-:Y:S01]  /*03b0*/  IADD3 R4, PT, PT, R17, 0x400, RZ ;  /* 0x0000040011047810 */ /* 0x000fe20007ffe0ff */
[----:B------:R-:W-:Y:S01]  /*03c0*/  IMAD R16, R0, 0x80, R17 ;  /* 0x0000008000107824 */ /* 0x000fe200078e0211 */
[----:B------:R-:W-:Y:S02]  /*03d0*/  LEA R18, R18, R19, 0x2 ;  /* 0x0000001312127211 */ /* 0x000fe400078e10ff */
[----:B------:R-:W-:-:S07]  /*03e0*/  IADD3 R5, PT, PT, R19, 0x20, RZ ;  /* 0x0000002013057810 */ /* 0x000fce0007ffe0ff */
.L_x_13:
[----:B------:R-:W1:Y:S08]  /*03f0*/  LDC.64 R6, c[0x0][0x3a0] ;  /* 0x0000e800ff067b82 */ /* 0x000e700000000a00 */
[----:B0-----:R-:W2:Y:S08]  /*0400*/  LDC.64 R10, c[0x0][0x388] ;  /* 0x0000e200ff0a7b82 */ /* 0x001eb00000000a00 */
[----:B------:R-:W3:Y:S01]  /*0410*/  LDC.64 R8, c[0x0][0x390] ;  /* 0x0000e400ff087b82 */ /* 0x000ee20000000a00 */
[----:B-1----:R-:W-:-:S02]  /*0420*/  IMAD R22, R7, UR4, R0 ;  /* 0x0000000407167c24 */ /* 0x002fc4000f8e0200 */
[----:B------:R-:W-:Y:S02]  /*0430*/  IMAD R27, R7, UR4, R20 ;  /* 0x00000004071b7c24 */ /* 0x000fe4000f8e0214 */
[----:B------:R-:W-:Y:S02]  /*0440*/  IMAD R29, R22, R6, R23 ;  /* 0x00000006161d7224 */ /* 0x000fe400078e0217 */
[----:B--2---:R-:W-:-:S06]  /*0450*/  IMAD.WIDE R10, R27, 0x4, R10 ;  /* 0x000000041b0a7825 */ /* 0x004fcc00078e020a */
[----:B0-----:R-:W2:Y:S01]  /*0460*/  LDG.E R11, desc[UR8][R10.64] ;  /* 0x000000080a0b7981 */ /* 0x001ea2000c1e1900 */
        /* <DEDUP_REMOVED lines=9> */
[----:B------:R-:W-:Y:S02]  /*0500*/  ISETP.GE.U32.AND P1, PT, R7, 0x10, PT ;  /* 0x000000100700780c */ /* 0x000fe40003f26070 */
[----:B------:R-:W-:-:S11]  /*0510*/  MOV R22, RZ ;  /* 0x000000ff00167202 */ /* 0x000fd60000000f00 */
[----:B------:R-:W-:Y:S05]  /*0520*/  @!P1 BRA `(.L_x_9) ;  /* 0x0000000000b49947 */ /* 0x000fea0003800000 */
[----:B------:R-:W-:Y:S01]  /*0530*/  MOV R24, R4 ;  /* 0x0000000400187202 */ /* 0x000fe20000000f00 */
[----:B------:R-:W-:Y:S01]  /*0540*/  IMAD.MOV.U32 R22, RZ, RZ, R5 ;  /* 0x000000ffff167224 */ /* 0x000fe200078e0005 */
[----:B------:R-:W-:-:S07]  /*0550*/  MOV R7, R3 ;  /* 0x0000000300077202 */ /* 0x000fce0000000f00 */
.L_x_10:
[----:B------:R-:W-:Y:S01]  /*0560*/  LDS R26, [R24+-0x400] ;  /* 0xfffc0000181a7984 */ /* 0x000fe20000000800 */
[----:B------:R-:W-:-:S03]  /*0570*/  IADD3 R7, PT, PT, R7, 0x10, RZ ;  /* 0x0000001007077810 */ /* 0x000fc60007ffe0ff */
[----:B0-----:R-:W0:Y:S01]  /*0580*/  LDS.128 R8, [R22+-0x20] ;  /* 0xffffe00016087984 */ /* 0x001e220000000c00 */
        /* <DEDUP_REMOVED lines=35> */
[----:B0-----:R-:W-:-:S03]  /*07c0*/  VIADD R24, R24, 0x800 ;  /* 0x0000080018187836 */ /* 0x001fc60000000000 */
[----:B--2---:R-:W-:Y:S01]  /*07d0*/  FFMA R25, R25, R11, R10 ;  /* 0x0000000b19197223 */ /* 0x004fe2000000000a */
[----:B------:R-:W-:Y:S06]  /*07e0*/  @P1 BRA `(.L_x_10) ;  /* 0xfffffffc005c1947 */ /* 0x000fec000383ffff */
[----:B------:R-:W-:-:S07]  /*07f0*/  MOV R22, R13 ;  /* 0x0000000d00167202 */ /* 0x000fce0000000f00 */
.L_x_9:
[----:B------:R-:W-:-:S13]  /*0800*/  ISETP.NE.AND P1, PT, R15, RZ, PT ;  /* 0x000000ff0f00720c */ /* 0x000fda0003f25270 */
[----:B------:R-:W-:Y:S05]  /*0810*/  @!P1 BRA `(.L_x_8) ;  /* 0x0000000000dc9947 */ /* 0x000fea0003800000 */
[----:B------:R-:W-:Y:S02]  /*0820*/  IADD3 R7, PT, PT, R15, -0x1, RZ ;  /* 0xffffffff0f077810 */ /* 0x000fe40007ffe0ff */
[----:B------:R-:W-:Y:S02]  /*0830*/  ISETP.NE.AND P2, PT, R14, RZ, PT ;  /* 0x000000ff0e00720c */ /* 0x000fe40003f45270 */
[----:B------:R-:W-:-:S13]  /*0840*/  ISETP.GE.U32.AND P1, PT, R7, 0x7, PT ;  /* 0x000000070700780c */ /* 0x000fda0003f26070 */
[----:B------:R-:W-:Y:S05]  /*0850*/  @!P1 BRA `(.L_x_11) ;  /* 0x0000000000549947 */ /* 0x000fea0003800000 */
[C---:B------:R-:W-:Y:S01]  /*0860*/  LEA R7, R22.reuse, R17, 0x7 ;  /* 0x0000001116077211 */ /* 0x040fe200078e38ff */
[C---:B------:R-:W-:Y:S01]  /*0870*/  IMAD R24, R22.reuse, 0x4, R19 ;  /* 0x0000000416187824 */ /* 0x040fe200078e0213 */
[----:B------:R-:W-:-:S03]  /*0880*/  IADD3 R22, PT, PT, R22, 0x8, RZ ;  /* 0x0000000816167810 */ /* 0x000fc60007ffe0ff */
        /* <DEDUP_REMOVED lines=18> */
.L_x_11:
[----:B------:R-:W-:Y:S05]  /*09b0*/  @!P2 BRA `(.L_x_8) ;  /* 0x000000000074a947 */ /* 0x000fea0003800000 */
[----:B------:R-:W-:Y:S02]  /*09c0*/  IADD3 R7, PT, PT, R14, -0x1, RZ ;  /* 0xffffffff0e077810 */ /* 0x000fe40007ffe0ff */
[----:B------:R-:W-:Y:S02]  /*09d0*/  ISETP.NE.AND P2, PT, R12, RZ, PT ;  /* 0x000000ff0c00720c */ /* 0x000fe40003f45270 */
[----:B------:R-:W-:-:S13]  /*09e0*/  ISETP.GE.U32.AND P1, PT, R7, 0x3, PT ;  /* 0x000000030700780c */ /* 0x000fda0003f26070 */
[----:B------:R-:W-:Y:S05]  /*09f0*/  @!P1 BRA `(.L_x_12) ;  /* 0x0000000000309947 */ /* 0x000fea0003800000 */
[C---:B------:R-:W-:Y:S01]  /*0a00*/  IMAD R8, R22.reuse, 0x4, R19 ;  /* 0x0000000416087824 */ /* 0x040fe200078e0213 */
[C---:B------:R-:W-:Y:S02]  /*0a10*/  LEA R7, R22.reuse, R17, 0x7 ;  /* 0x0000001116077211 */ /* 0x040fe400078e38ff */
[----:B------:R-:W-:-:S03]  /*0a20*/  IADD3 R22, PT, PT, R22, 0x4, RZ ;  /* 0x0000000416167810 */ /* 0x000fc60007ffe0ff */
        /* <DEDUP_REMOVED lines=9> */
.L_x_12:
        /* <DEDUP_REMOVED lines=13> */
.L_x_8:
[----:B------:R-:W-:Y:S06]  /*0b90*/  BAR.SYNC.DEFER_BLOCKING 0x0 ;  /* 0x0000000000007b1d */ /* 0x000fec0000010000 */
[----:B------:R-:W-:Y:S05]  /*0ba0*/  @P0 BRA `(.L_x_13) ;  /* 0xfffffff800100947 */ /* 0x000fea000383ffff */
.L_x_7:
[----:B------:R-:W1:Y:S01]  /*0bb0*/  LDC.64 R2, c[0x0][0x380] ;  /* 0x0000e000ff027b82 */ /* 0x000e620000000a00 */
[----:B------:R-:W-:-:S04]  /*0bc0*/  IMAD R21, R21, R6, R23 ;  /* 0x0000000615157224 */ /* 0x000fc800078e0217 */
[----:B-1----:R-:W-:-:S05]  /*0bd0*/  IMAD.WIDE R2, R21, 0x4, R2 ;  /* 0x0000000415027825 */ /* 0x002fca00078e0202 */
[----:B0-----:R-:W-:Y:S01]  /*0be0*/  STG.E desc[UR8][R2.64], R25 ;  /* 0x0000001902007986 */ /* 0x001fe2000c101908 */
[----:B------:R-:W-:Y:S05]  /*0bf0*/  EXIT ;  /* 0x000000000000794d */ /* 0x000fea0003800000 */
.L_x_14:
        /* <DEDUP_REMOVED lines=16> */
.L_x_16:


//--------------------- .nv.shared._Z14MatrixMulCuda1PfS_S_iiii --------------------------
	.section	.nv.shared._Z14MatrixMulCuda1PfS_S_iiii,"aw",@nobits
	.sectionflags	@""
	.align	4
.nv.shared._Z14MatrixMulCuda1PfS_S_iiii:
	.zero		9216


//--------------------- .nv.shared.reserved.0     --------------------------
	.section	.nv.shared.reserved.0,"aw",@nobits
	.weak		__nv_reservedSMEM_offset_0_alias
	.size		__nv_reservedSMEM_offset_0_alias, 0, 64
	.other		__nv_reservedSMEM_offset_0_alias,@"STO_CUDA_RESERVED_SHARED STV_DEFAULT"
__nv_reservedSMEM_offset_0_alias:
	.zero		0
	.zero		64


//--------------------- .nv.shared._Z14MatrixMulCuda2PfS_S_iiii --------------------------
	.section	.nv.shared._Z14MatrixMulCuda2PfS_S_iiii,"aw",@nobits
	.sectionflags	@""
	.align	4
.nv.shared._Z14MatrixMulCuda2PfS_S_iiii:
	.zero		9216


//--------------------- .nv.constant0._Z14MatrixMulCuda1PfS_S_iiii --------------------------
	.section	.nv.constant0._Z14MatrixMulCuda1PfS_S_iiii,"a",@progbits
	.sectionflags	@""
	.align	4
.nv.constant0._Z14MatrixMulCuda1PfS_S_iiii:
	.zero		936


//--------------------- .nv.constant0._Z14MatrixMulCuda2PfS_S_iiii --------------------------
	.section	.nv.constant0._Z14MatrixMulCuda2PfS_S_iiii,"a",@progbits
	.sectionflags	@""
	.align	4
.nv.constant0._Z14MatrixMulCuda2PfS_S_iiii:
	.zero		936


//--------------------- SYMBOLS --------------------------

	.type		.nv.reservedSmem.offset0,@object
	.size		.nv.reservedSmem.offset0,0x4
	.type		.nv.reservedSmem.cap,@object
	.size		.nv.reservedSmem.cap,0x4
